//
// Generated by NVIDIA NVVM Compiler
//
// Compiler Build ID: CL-36424714
// Cuda compilation tools, release 13.0, V13.0.88
// Based on NVVM 20.0.0
//

.version 9.0
.target sm_100
.address_size 64

	// .globl	_ZN15matmul_improved15matmul_improvedEiiiPKfS1_Pf
.extern .shared .align 16 .b8 _ZN15matmul_improved5shmemE[];
.extern .shared .align 16 .b8 _ZN22matmul_improved_reduce5shmemE[];

.visible .entry _ZN15matmul_improved15matmul_improvedEiiiPKfS1_Pf(
	.param .u32 _ZN15matmul_improved15matmul_improvedEiiiPKfS1_Pf_param_0,
	.param .u32 _ZN15matmul_improved15matmul_improvedEiiiPKfS1_Pf_param_1,
	.param .u32 _ZN15matmul_improved15matmul_improvedEiiiPKfS1_Pf_param_2,
	.param .u64 .ptr .align 1 _ZN15matmul_improved15matmul_improvedEiiiPKfS1_Pf_param_3,
	.param .u64 .ptr .align 1 _ZN15matmul_improved15matmul_improvedEiiiPKfS1_Pf_param_4,
	.param .u64 .ptr .align 1 _ZN15matmul_improved15matmul_improvedEiiiPKfS1_Pf_param_5
)
.maxntid 128
.minnctapersm 2
{
	.reg .pred 	%p<206>;
	.reg .b16 	%rs<11>;
	.reg .b32 	%r<184>;
	.reg .b32 	%f<481>;
	.reg .b64 	%rd<95>;

	ld.param.u32 	%r86, [_ZN15matmul_improved15matmul_improvedEiiiPKfS1_Pf_param_0];
	ld.param.u32 	%r87, [_ZN15matmul_improved15matmul_improvedEiiiPKfS1_Pf_param_1];
	ld.param.u32 	%r88, [_ZN15matmul_improved15matmul_improvedEiiiPKfS1_Pf_param_2];
	ld.param.u64 	%rd19, [_ZN15matmul_improved15matmul_improvedEiiiPKfS1_Pf_param_3];
	ld.param.u64 	%rd20, [_ZN15matmul_improved15matmul_improvedEiiiPKfS1_Pf_param_4];
	ld.param.u64 	%rd21, [_ZN15matmul_improved15matmul_improvedEiiiPKfS1_Pf_param_5];
	cvta.to.global.u64 	%rd1, %rd19;
	cvta.to.global.u64 	%rd2, %rd20;
	cvta.to.global.u64 	%rd3, %rd21;
	mov.u32 	%r89, %ctaid.y;
	mov.u32 	%r90, %ctaid.x;
	shl.b32 	%r1, %r89, 6;
	shl.b32 	%r2, %r90, 7;
	mov.u32 	%r3, %tid.y;
	mov.u32 	%r91, %ntid.x;
	mov.u32 	%r4, %tid.x;
	mad.lo.s32 	%r92, %r3, %r91, %r4;
	shr.u32 	%r5, %r92, 4;
	and.b32  	%r6, %r92, 15;
	shr.u32 	%r7, %r92, 7;
	and.b32  	%r8, %r92, 127;
	mov.u32 	%r93, %ntid.y;
	mul.lo.s32 	%r94, %r91, %r93;
	shr.u32 	%r9, %r94, 4;
	shr.u32 	%r10, %r94, 7;
	setp.lt.s32 	%p1, %r88, 1;
	mov.f32 	%f417, 0f00000000;
	mov.f32 	%f418, %f417;
	mov.f32 	%f419, %f417;
	mov.f32 	%f420, %f417;
	mov.f32 	%f421, %f417;
	mov.f32 	%f422, %f417;
	mov.f32 	%f423, %f417;
	mov.f32 	%f424, %f417;
	mov.f32 	%f425, %f417;
	mov.f32 	%f426, %f417;
	mov.f32 	%f427, %f417;
	mov.f32 	%f428, %f417;
	mov.f32 	%f429, %f417;
	mov.f32 	%f430, %f417;
	mov.f32 	%f431, %f417;
	mov.f32 	%f432, %f417;
	mov.f32 	%f433, %f417;
	mov.f32 	%f434, %f417;
	mov.f32 	%f435, %f417;
	mov.f32 	%f436, %f417;
	mov.f32 	%f437, %f417;
	mov.f32 	%f438, %f417;
	mov.f32 	%f439, %f417;
	mov.f32 	%f440, %f417;
	mov.f32 	%f441, %f417;
	mov.f32 	%f442, %f417;
	mov.f32 	%f443, %f417;
	mov.f32 	%f444, %f417;
	mov.f32 	%f445, %f417;
	mov.f32 	%f446, %f417;
	mov.f32 	%f447, %f417;
	mov.f32 	%f448, %f417;
	mov.f32 	%f449, %f417;
	mov.f32 	%f450, %f417;
	mov.f32 	%f451, %f417;
	mov.f32 	%f452, %f417;
	mov.f32 	%f453, %f417;
	mov.f32 	%f454, %f417;
	mov.f32 	%f455, %f417;
	mov.f32 	%f456, %f417;
	mov.f32 	%f457, %f417;
	mov.f32 	%f458, %f417;
	mov.f32 	%f459, %f417;
	mov.f32 	%f460, %f417;
	mov.f32 	%f461, %f417;
	mov.f32 	%f462, %f417;
	mov.f32 	%f463, %f417;
	mov.f32 	%f464, %f417;
	mov.f32 	%f465, %f417;
	mov.f32 	%f466, %f417;
	mov.f32 	%f467, %f417;
	mov.f32 	%f468, %f417;
	mov.f32 	%f469, %f417;
	mov.f32 	%f470, %f417;
	mov.f32 	%f471, %f417;
	mov.f32 	%f472, %f417;
	mov.f32 	%f473, %f417;
	mov.f32 	%f474, %f417;
	mov.f32 	%f475, %f417;
	mov.f32 	%f476, %f417;
	mov.f32 	%f477, %f417;
	mov.f32 	%f478, %f417;
	mov.f32 	%f479, %f417;
	mov.f32 	%f480, %f417;
	@%p1 bra 	$L__BB0_19;
	add.s32 	%r96, %r88, 15;
	shr.u32 	%r11, %r96, 4;
	shl.b32 	%r97, %r6, 8;
	mov.u32 	%r98, _ZN15matmul_improved5shmemE;
	add.s32 	%r12, %r98, %r97;
	shl.b32 	%r99, %r8, 2;
	add.s32 	%r100, %r98, %r99;
	add.s32 	%r13, %r100, 4096;
	shl.b32 	%r14, %r87, 4;
	max.u32 	%r101, %r9, 64;
	max.u32 	%r102, %r10, 16;
	cvt.u16.u32 	%rs3, %r101;
	add.s16 	%rs4, %rs3, -1;
	cvt.u16.u32 	%rs5, %r9;
	div.u16 	%rs1, %rs4, %rs5;
	cvt.u32.u16 	%r103, %rs1;
	add.s32 	%r104, %r103, 1;
	and.b32  	%r15, %r104, 3;
	and.b32  	%r105, %r104, 131068;
	cvt.u16.u32 	%rs6, %r102;
	add.s16 	%rs7, %rs6, -1;
	and.b16  	%rs8, %rs7, 255;
	cvt.u16.u32 	%rs9, %r10;
	and.b16  	%rs10, %rs9, 255;
	div.u16 	%rs2, %rs8, %rs10;
	cvt.u32.u16 	%r106, %rs2;
	add.s32 	%r107, %r106, 1;
	and.b32  	%r16, %r107, 3;
	and.b32  	%r17, %r107, 508;
	shl.b32 	%r18, %r9, 2;
	add.s32 	%r108, %r9, %r5;
	mad.lo.s32 	%r19, %r88, %r108, %r6;
	mul.lo.s32 	%r109, %r88, %r9;
	shl.b32 	%r20, %r109, 2;
	shl.b32 	%r110, %r9, 1;
	add.s32 	%r111, %r5, %r110;
	mad.lo.s32 	%r21, %r88, %r111, %r6;
	mad.lo.s32 	%r112, %r9, 3, %r5;
	mad.lo.s32 	%r22, %r88, %r112, %r6;
	shl.b32 	%r113, %r5, 2;
	add.s32 	%r114, %r97, %r113;
	add.s32 	%r23, %r98, %r114;
	shl.b32 	%r24, %r9, 4;
	shl.b32 	%r25, %r9, 3;
	mul.lo.s32 	%r26, %r9, 12;
	mad.lo.s32 	%r27, %r88, %r5, %r6;
	neg.s32 	%r28, %r105;
	mul.wide.u32 	%rd22, %r2, 4;
	add.s64 	%rd94, %rd2, %rd22;
	mul.lo.s32 	%r115, %r88, %r1;
	mul.wide.s32 	%rd23, %r115, 4;
	add.s64 	%rd93, %rd1, %rd23;
	mov.b32 	%r171, 0;
	mov.f32 	%f417, 0f00000000;
	mul.wide.s32 	%rd52, %r14, 4;
$L__BB0_2:
	setp.lt.u16 	%p2, %rs1, 3;
	mov.b32 	%r179, 0;
	@%p2 bra 	$L__BB0_5;
	mov.b32 	%r179, 0;
	mov.u32 	%r172, %r28;
	mov.u32 	%r173, %r27;
	mov.u32 	%r174, %r23;
	mov.u32 	%r175, %r22;
	mov.u32 	%r176, %r21;
	mov.u32 	%r177, %r19;
$L__BB0_4:
	mul.wide.u32 	%rd24, %r173, 4;
	add.s64 	%rd25, %rd93, %rd24;
	ld.global.f32 	%f259, [%rd25];
	st.shared.f32 	[%r174], %f259;
	mul.wide.u32 	%rd26, %r177, 4;
	add.s64 	%rd27, %rd93, %rd26;
	ld.global.f32 	%f260, [%rd27];
	add.s32 	%r118, %r174, %r18;
	st.shared.f32 	[%r118], %f260;
	mul.wide.u32 	%rd28, %r176, 4;
	add.s64 	%rd29, %rd93, %rd28;
	ld.global.f32 	%f261, [%rd29];
	add.s32 	%r119, %r174, %r25;
	st.shared.f32 	[%r119], %f261;
	mul.wide.u32 	%rd30, %r175, 4;
	add.s64 	%rd31, %rd93, %rd30;
	ld.global.f32 	%f262, [%rd31];
	add.s32 	%r120, %r174, %r26;
	st.shared.f32 	[%r120], %f262;
	add.s32 	%r179, %r179, %r18;
	add.s32 	%r177, %r177, %r20;
	add.s32 	%r176, %r176, %r20;
	add.s32 	%r175, %r175, %r20;
	add.s32 	%r174, %r174, %r24;
	add.s32 	%r173, %r173, %r20;
	add.s32 	%r172, %r172, 4;
	setp.ne.s32 	%p3, %r172, 0;
	@%p3 bra 	$L__BB0_4;
$L__BB0_5:
	setp.eq.s32 	%p4, %r15, 0;
	@%p4 bra 	$L__BB0_9;
	setp.eq.s32 	%p5, %r15, 1;
	add.s32 	%r48, %r179, %r5;
	mad.lo.s32 	%r121, %r48, %r88, %r6;
	mul.wide.u32 	%rd32, %r121, 4;
	add.s64 	%rd33, %rd93, %rd32;
	ld.global.f32 	%f263, [%rd33];
	shl.b32 	%r122, %r48, 2;
	add.s32 	%r49, %r12, %r122;
	st.shared.f32 	[%r49], %f263;
	@%p5 bra 	$L__BB0_9;
	setp.eq.s32 	%p6, %r15, 2;
	add.s32 	%r50, %r48, %r9;
	mad.lo.s32 	%r123, %r50, %r88, %r6;
	mul.wide.u32 	%rd34, %r123, 4;
	add.s64 	%rd35, %rd93, %rd34;
	ld.global.f32 	%f264, [%rd35];
	add.s32 	%r51, %r49, %r18;
	st.shared.f32 	[%r51], %f264;
	@%p6 bra 	$L__BB0_9;
	add.s32 	%r124, %r50, %r9;
	mad.lo.s32 	%r125, %r124, %r88, %r6;
	mul.wide.u32 	%rd36, %r125, 4;
	add.s64 	%rd37, %rd93, %rd36;
	ld.global.f32 	%f265, [%rd37];
	add.s32 	%r126, %r51, %r18;
	st.shared.f32 	[%r126], %f265;
$L__BB0_9:
	setp.lt.u16 	%p7, %rs2, 3;
	mov.b32 	%r182, 0;
	@%p7 bra 	$L__BB0_12;
	mov.b32 	%r182, 0;
	mov.u32 	%r181, %r182;
$L__BB0_11:
	add.s32 	%r129, %r182, %r7;
	mad.lo.s32 	%r130, %r129, %r87, %r8;
	mul.wide.s32 	%rd38, %r130, 4;
	add.s64 	%rd39, %rd94, %rd38;
	ld.global.f32 	%f266, [%rd39];
	shl.b32 	%r131, %r129, 9;
	add.s32 	%r132, %r13, %r131;
	st.shared.f32 	[%r132], %f266;
	add.s32 	%r133, %r129, %r10;
	mad.lo.s32 	%r134, %r133, %r87, %r8;
	mul.wide.s32 	%rd40, %r134, 4;
	add.s64 	%rd41, %rd94, %rd40;
	ld.global.f32 	%f267, [%rd41];
	shl.b32 	%r135, %r10, 9;
	add.s32 	%r136, %r132, %r135;
	st.shared.f32 	[%r136], %f267;
	add.s32 	%r137, %r133, %r10;
	mad.lo.s32 	%r138, %r137, %r87, %r8;
	mul.wide.s32 	%rd42, %r138, 4;
	add.s64 	%rd43, %rd94, %rd42;
	ld.global.f32 	%f268, [%rd43];
	add.s32 	%r139, %r136, %r135;
	st.shared.f32 	[%r139], %f268;
	add.s32 	%r140, %r137, %r10;
	mad.lo.s32 	%r141, %r140, %r87, %r8;
	mul.wide.s32 	%rd44, %r141, 4;
	add.s64 	%rd45, %rd94, %rd44;
	ld.global.f32 	%f269, [%rd45];
	add.s32 	%r142, %r139, %r135;
	st.shared.f32 	[%r142], %f269;
	shl.b32 	%r143, %r10, 2;
	add.s32 	%r182, %r143, %r182;
	add.s32 	%r181, %r181, 4;
	setp.ne.s32 	%p8, %r181, %r17;
	@%p8 bra 	$L__BB0_11;
$L__BB0_12:
	setp.eq.s32 	%p9, %r16, 0;
	@%p9 bra 	$L__BB0_16;
	setp.eq.s32 	%p10, %r16, 1;
	add.s32 	%r57, %r182, %r7;
	mad.lo.s32 	%r144, %r57, %r87, %r8;
	mul.wide.s32 	%rd46, %r144, 4;
	add.s64 	%rd47, %rd94, %rd46;
	ld.global.f32 	%f270, [%rd47];
	shl.b32 	%r145, %r57, 9;
	add.s32 	%r58, %r13, %r145;
	st.shared.f32 	[%r58], %f270;
	@%p10 bra 	$L__BB0_16;
	setp.eq.s32 	%p11, %r16, 2;
	add.s32 	%r59, %r57, %r10;
	mad.lo.s32 	%r146, %r59, %r87, %r8;
	mul.wide.s32 	%rd48, %r146, 4;
	add.s64 	%rd49, %rd94, %rd48;
	ld.global.f32 	%f271, [%rd49];
	shl.b32 	%r60, %r10, 9;
	add.s32 	%r61, %r58, %r60;
	st.shared.f32 	[%r61], %f271;
	@%p11 bra 	$L__BB0_16;
	add.s32 	%r147, %r59, %r10;
	mad.lo.s32 	%r148, %r147, %r87, %r8;
	mul.wide.s32 	%rd50, %r148, 4;
	add.s64 	%rd51, %rd94, %rd50;
	ld.global.f32 	%f272, [%rd51];
	add.s32 	%r149, %r61, %r60;
	st.shared.f32 	[%r149], %f272;
$L__BB0_16:
	bar.sync 	0;
	mov.b32 	%r183, 0;
$L__BB0_17:
	shl.b32 	%r151, %r183, 9;
	add.s32 	%r153, %r98, %r151;
	shl.b32 	%r154, %r4, 5;
	add.s32 	%r155, %r153, %r154;
	shl.b32 	%r156, %r183, 8;
	add.s32 	%r157, %r98, %r156;
	shl.b32 	%r158, %r3, 5;
	add.s32 	%r159, %r157, %r158;
	ld.shared.v4.f32 	{%f273, %f274, %f275, %f276}, [%r159];
	ld.shared.v4.f32 	{%f277, %f278, %f279, %f280}, [%r155+4096];
	ld.shared.v4.f32 	{%f281, %f282, %f283, %f284}, [%r159+16];
	ld.shared.v4.f32 	{%f285, %f286, %f287, %f288}, [%r155+4112];
	fma.rn.f32 	%f464, %f273, %f277, %f464;
	fma.rn.f32 	%f463, %f273, %f278, %f463;
	fma.rn.f32 	%f462, %f273, %f279, %f462;
	fma.rn.f32 	%f461, %f273, %f280, %f461;
	fma.rn.f32 	%f460, %f273, %f285, %f460;
	fma.rn.f32 	%f459, %f273, %f286, %f459;
	fma.rn.f32 	%f458, %f273, %f287, %f458;
	fma.rn.f32 	%f457, %f273, %f288, %f457;
	fma.rn.f32 	%f456, %f274, %f277, %f456;
	fma.rn.f32 	%f455, %f274, %f278, %f455;
	fma.rn.f32 	%f454, %f274, %f279, %f454;
	fma.rn.f32 	%f453, %f274, %f280, %f453;
	fma.rn.f32 	%f452, %f274, %f285, %f452;
	fma.rn.f32 	%f451, %f274, %f286, %f451;
	fma.rn.f32 	%f450, %f274, %f287, %f450;
	fma.rn.f32 	%f449, %f274, %f288, %f449;
	fma.rn.f32 	%f448, %f275, %f277, %f448;
	fma.rn.f32 	%f447, %f275, %f278, %f447;
	fma.rn.f32 	%f446, %f275, %f279, %f446;
	fma.rn.f32 	%f445, %f275, %f280, %f445;
	fma.rn.f32 	%f444, %f275, %f285, %f444;
	fma.rn.f32 	%f443, %f275, %f286, %f443;
	fma.rn.f32 	%f442, %f275, %f287, %f442;
	fma.rn.f32 	%f441, %f275, %f288, %f441;
	fma.rn.f32 	%f440, %f276, %f277, %f440;
	fma.rn.f32 	%f439, %f276, %f278, %f439;
	fma.rn.f32 	%f438, %f276, %f279, %f438;
	fma.rn.f32 	%f437, %f276, %f280, %f437;
	fma.rn.f32 	%f436, %f276, %f285, %f436;
	fma.rn.f32 	%f435, %f276, %f286, %f435;
	fma.rn.f32 	%f434, %f276, %f287, %f434;
	fma.rn.f32 	%f433, %f276, %f288, %f433;
	fma.rn.f32 	%f432, %f281, %f277, %f432;
	fma.rn.f32 	%f431, %f281, %f278, %f431;
	fma.rn.f32 	%f430, %f281, %f279, %f430;
	fma.rn.f32 	%f429, %f281, %f280, %f429;
	fma.rn.f32 	%f428, %f281, %f285, %f428;
	fma.rn.f32 	%f427, %f281, %f286, %f427;
	fma.rn.f32 	%f426, %f281, %f287, %f426;
	fma.rn.f32 	%f425, %f281, %f288, %f425;
	fma.rn.f32 	%f424, %f282, %f277, %f424;
	fma.rn.f32 	%f423, %f282, %f278, %f423;
	fma.rn.f32 	%f422, %f282, %f279, %f422;
	fma.rn.f32 	%f421, %f282, %f280, %f421;
	fma.rn.f32 	%f420, %f282, %f285, %f420;
	fma.rn.f32 	%f419, %f282, %f286, %f419;
	fma.rn.f32 	%f418, %f282, %f287, %f418;
	fma.rn.f32 	%f417, %f282, %f288, %f417;
	fma.rn.f32 	%f465, %f283, %f277, %f465;
	fma.rn.f32 	%f466, %f283, %f278, %f466;
	fma.rn.f32 	%f467, %f283, %f279, %f467;
	fma.rn.f32 	%f468, %f283, %f280, %f468;
	fma.rn.f32 	%f469, %f283, %f285, %f469;
	fma.rn.f32 	%f470, %f283, %f286, %f470;
	fma.rn.f32 	%f471, %f283, %f287, %f471;
	fma.rn.f32 	%f472, %f283, %f288, %f472;
	fma.rn.f32 	%f473, %f284, %f277, %f473;
	fma.rn.f32 	%f474, %f284, %f278, %f474;
	fma.rn.f32 	%f475, %f284, %f279, %f475;
	fma.rn.f32 	%f476, %f284, %f280, %f476;
	fma.rn.f32 	%f477, %f284, %f285, %f477;
	fma.rn.f32 	%f478, %f284, %f286, %f478;
	fma.rn.f32 	%f479, %f284, %f287, %f479;
	fma.rn.f32 	%f480, %f284, %f288, %f480;
	add.s32 	%r183, %r183, 1;
	setp.ne.s32 	%p12, %r183, 16;
	@%p12 bra 	$L__BB0_17;
	bar.sync 	0;
	add.s32 	%r171, %r171, 1;
	setp.eq.s32 	%p13, %r171, %r11;
	add.s64 	%rd94, %rd94, %rd52;
	add.s64 	%rd93, %rd93, 64;
	@%p13 bra 	$L__BB0_19;
	bra.uni 	$L__BB0_2;
$L__BB0_19:
	shl.b32 	%r160, %r3, 3;
	add.s32 	%r30, %r1, %r160;
	shl.b32 	%r161, %r4, 3;
	add.s32 	%r162, %r2, %r161;
	setp.lt.s32 	%p14, %r30, %r86;
	mul.lo.s32 	%r32, %r30, %r87;
	setp.lt.s32 	%p15, %r162, %r87;
	and.pred  	%p16, %p14, %p15;
	@%p16 bra 	$L__BB0_20;
	bra.uni 	$L__BB0_21;
$L__BB0_20:
	add.s32 	%r163, %r162, %r32;
	mul.wide.s32 	%rd53, %r163, 4;
	add.s64 	%rd54, %rd3, %rd53;
	st.global.f32 	[%rd54], %f464;
$L__BB0_21:
	setp.ge.s32 	%p17, %r30, %r86;
	add.s32 	%r65, %r162, 1;
	setp.ge.s32 	%p18, %r65, %r87;
	cvt.s64.s32 	%rd55, %r32;
	cvt.s64.s32 	%rd10, %r162;
	add.s64 	%rd56, %rd10, %rd55;
	shl.b64 	%rd57, %rd56, 2;
	add.s64 	%rd11, %rd3, %rd57;
	or.pred  	%p19, %p17, %p18;
	@%p19 bra 	$L__BB0_23;
	st.global.f32 	[%rd11+4], %f463;
$L__BB0_23:
	setp.ge.s32 	%p20, %r30, %r86;
	add.s32 	%r66, %r162, 2;
	setp.ge.s32 	%p21, %r66, %r87;
	or.pred  	%p22, %p20, %p21;
	@%p22 bra 	$L__BB0_25;
	st.global.f32 	[%rd11+8], %f462;
$L__BB0_25:
	setp.ge.s32 	%p23, %r30, %r86;
	add.s32 	%r67, %r162, 3;
	setp.ge.s32 	%p24, %r67, %r87;
	or.pred  	%p25, %p23, %p24;
	@%p25 bra 	$L__BB0_27;
	st.global.f32 	[%rd11+12], %f461;
$L__BB0_27:
	setp.ge.s32 	%p26, %r30, %r86;
	add.s32 	%r68, %r162, 4;
	setp.ge.s32 	%p27, %r68, %r87;
	or.pred  	%p28, %p26, %p27;
	@%p28 bra 	$L__BB0_29;
	st.global.f32 	[%rd11+16], %f460;
$L__BB0_29:
	setp.ge.s32 	%p29, %r30, %r86;
	add.s32 	%r69, %r162, 5;
	setp.ge.s32 	%p30, %r69, %r87;
	or.pred  	%p31, %p29, %p30;
	@%p31 bra 	$L__BB0_31;
	st.global.f32 	[%rd11+20], %f459;
$L__BB0_31:
	setp.ge.s32 	%p32, %r30, %r86;
	add.s32 	%r70, %r162, 6;
	setp.ge.s32 	%p33, %r70, %r87;
	or.pred  	%p34, %p32, %p33;
	@%p34 bra 	$L__BB0_33;
	st.global.f32 	[%rd11+24], %f458;
$L__BB0_33:
	setp.ge.s32 	%p35, %r30, %r86;
	add.s32 	%r71, %r162, 7;
	setp.ge.s32 	%p36, %r71, %r87;
	or.pred  	%p37, %p35, %p36;
	@%p37 bra 	$L__BB0_35;
	st.global.f32 	[%rd11+28], %f457;
$L__BB0_35:
	setp.ge.s32 	%p38, %r162, %r87;
	add.s32 	%r72, %r30, 1;
	setp.ge.s32 	%p39, %r72, %r86;
	add.s32 	%r73, %r32, %r87;
	or.pred  	%p40, %p39, %p38;
	@%p40 bra 	$L__BB0_37;
	add.s32 	%r164, %r162, %r73;
	mul.wide.s32 	%rd58, %r164, 4;
	add.s64 	%rd59, %rd3, %rd58;
	st.global.f32 	[%rd59], %f456;
$L__BB0_37:
	setp.ge.s32 	%p41, %r72, %r86;
	setp.ge.s32 	%p42, %r65, %r87;
	cvt.s64.s32 	%rd60, %r73;
	add.s64 	%rd61, %rd10, %rd60;
	shl.b64 	%rd62, %rd61, 2;
	add.s64 	%rd12, %rd3, %rd62;
	or.pred  	%p43, %p41, %p42;
	@%p43 bra 	$L__BB0_39;
	st.global.f32 	[%rd12+4], %f455;
$L__BB0_39:
	setp.ge.s32 	%p44, %r72, %r86;
	setp.ge.s32 	%p45, %r66, %r87;
	or.pred  	%p46, %p44, %p45;
	@%p46 bra 	$L__BB0_41;
	st.global.f32 	[%rd12+8], %f454;
$L__BB0_41:
	setp.ge.s32 	%p47, %r72, %r86;
	setp.ge.s32 	%p48, %r67, %r87;
	or.pred  	%p49, %p47, %p48;
	@%p49 bra 	$L__BB0_43;
	st.global.f32 	[%rd12+12], %f453;
$L__BB0_43:
	setp.ge.s32 	%p50, %r72, %r86;
	setp.ge.s32 	%p51, %r68, %r87;
	or.pred  	%p52, %p50, %p51;
	@%p52 bra 	$L__BB0_45;
	st.global.f32 	[%rd12+16], %f452;
$L__BB0_45:
	setp.ge.s32 	%p53, %r72, %r86;
	setp.ge.s32 	%p54, %r69, %r87;
	or.pred  	%p55, %p53, %p54;
	@%p55 bra 	$L__BB0_47;
	st.global.f32 	[%rd12+20], %f451;
$L__BB0_47:
	setp.ge.s32 	%p56, %r72, %r86;
	setp.ge.s32 	%p57, %r70, %r87;
	or.pred  	%p58, %p56, %p57;
	@%p58 bra 	$L__BB0_49;
	st.global.f32 	[%rd12+24], %f450;
$L__BB0_49:
	setp.ge.s32 	%p59, %r72, %r86;
	setp.ge.s32 	%p60, %r71, %r87;
	or.pred  	%p61, %p59, %p60;
	@%p61 bra 	$L__BB0_51;
	st.global.f32 	[%rd12+28], %f449;
$L__BB0_51:
	setp.ge.s32 	%p62, %r162, %r87;
	add.s32 	%r74, %r30, 2;
	setp.ge.s32 	%p63, %r74, %r86;
	add.s32 	%r75, %r73, %r87;
	or.pred  	%p64, %p63, %p62;
	@%p64 bra 	$L__BB0_53;
	add.s32 	%r165, %r162, %r75;
	mul.wide.s32 	%rd63, %r165, 4;
	add.s64 	%rd64, %rd3, %rd63;
	st.global.f32 	[%rd64], %f448;
$L__BB0_53:
	setp.ge.s32 	%p65, %r74, %r86;
	setp.ge.s32 	%p66, %r65, %r87;
	cvt.s64.s32 	%rd65, %r75;
	add.s64 	%rd66, %rd10, %rd65;
	shl.b64 	%rd67, %rd66, 2;
	add.s64 	%rd13, %rd3, %rd67;
	or.pred  	%p67, %p65, %p66;
	@%p67 bra 	$L__BB0_55;
	st.global.f32 	[%rd13+4], %f447;
$L__BB0_55:
	setp.ge.s32 	%p68, %r74, %r86;
	setp.ge.s32 	%p69, %r66, %r87;
	or.pred  	%p70, %p68, %p69;
	@%p70 bra 	$L__BB0_57;
	st.global.f32 	[%rd13+8], %f446;
$L__BB0_57:
	setp.ge.s32 	%p71, %r74, %r86;
	setp.ge.s32 	%p72, %r67, %r87;
	or.pred  	%p73, %p71, %p72;
	@%p73 bra 	$L__BB0_59;
	st.global.f32 	[%rd13+12], %f445;
$L__BB0_59:
	setp.ge.s32 	%p74, %r74, %r86;
	setp.ge.s32 	%p75, %r68, %r87;
	or.pred  	%p76, %p74, %p75;
	@%p76 bra 	$L__BB0_61;
	st.global.f32 	[%rd13+16], %f444;
$L__BB0_61:
	setp.ge.s32 	%p77, %r74, %r86;
	setp.ge.s32 	%p78, %r69, %r87;
	or.pred  	%p79, %p77, %p78;
	@%p79 bra 	$L__BB0_63;
	st.global.f32 	[%rd13+20], %f443;
$L__BB0_63:
	setp.ge.s32 	%p80, %r74, %r86;
	setp.ge.s32 	%p81, %r70, %r87;
	or.pred  	%p82, %p80, %p81;
	@%p82 bra 	$L__BB0_65;
	st.global.f32 	[%rd13+24], %f442;
$L__BB0_65:
	setp.ge.s32 	%p83, %r74, %r86;
	setp.ge.s32 	%p84, %r71, %r87;
	or.pred  	%p85, %p83, %p84;
	@%p85 bra 	$L__BB0_67;
	st.global.f32 	[%rd13+28], %f441;
$L__BB0_67:
	setp.ge.s32 	%p86, %r162, %r87;
	add.s32 	%r76, %r30, 3;
	setp.ge.s32 	%p87, %r76, %r86;
	add.s32 	%r77, %r75, %r87;
	or.pred  	%p88, %p87, %p86;
	@%p88 bra 	$L__BB0_69;
	add.s32 	%r166, %r162, %r77;
	mul.wide.s32 	%rd68, %r166, 4;
	add.s64 	%rd69, %rd3, %rd68;
	st.global.f32 	[%rd69], %f440;
$L__BB0_69:
	setp.ge.s32 	%p89, %r76, %r86;
	setp.ge.s32 	%p90, %r65, %r87;
	cvt.s64.s32 	%rd70, %r77;
	add.s64 	%rd71, %rd10, %rd70;
	shl.b64 	%rd72, %rd71, 2;
	add.s64 	%rd14, %rd3, %rd72;
	or.pred  	%p91, %p89, %p90;
	@%p91 bra 	$L__BB0_71;
	st.global.f32 	[%rd14+4], %f439;
$L__BB0_71:
	setp.ge.s32 	%p92, %r76, %r86;
	setp.ge.s32 	%p93, %r66, %r87;
	or.pred  	%p94, %p92, %p93;
	@%p94 bra 	$L__BB0_73;
	st.global.f32 	[%rd14+8], %f438;
$L__BB0_73:
	setp.ge.s32 	%p95, %r76, %r86;
	setp.ge.s32 	%p96, %r67, %r87;
	or.pred  	%p97, %p95, %p96;
	@%p97 bra 	$L__BB0_75;
	st.global.f32 	[%rd14+12], %f437;
$L__BB0_75:
	setp.ge.s32 	%p98, %r76, %r86;
	setp.ge.s32 	%p99, %r68, %r87;
	or.pred  	%p100, %p98, %p99;
	@%p100 bra 	$L__BB0_77;
	st.global.f32 	[%rd14+16], %f436;
$L__BB0_77:
	setp.ge.s32 	%p101, %r76, %r86;
	setp.ge.s32 	%p102, %r69, %r87;
	or.pred  	%p103, %p101, %p102;
	@%p103 bra 	$L__BB0_79;
	st.global.f32 	[%rd14+20], %f435;
$L__BB0_79:
	setp.ge.s32 	%p104, %r76, %r86;
	setp.ge.s32 	%p105, %r70, %r87;
	or.pred  	%p106, %p104, %p105;
	@%p106 bra 	$L__BB0_81;
	st.global.f32 	[%rd14+24], %f434;
$L__BB0_81:
	setp.ge.s32 	%p107, %r76, %r86;
	setp.ge.s32 	%p108, %r71, %r87;
	or.pred  	%p109, %p107, %p108;
	@%p109 bra 	$L__BB0_83;
	st.global.f32 	[%rd14+28], %f433;
$L__BB0_83:
	setp.ge.s32 	%p110, %r162, %r87;
	add.s32 	%r78, %r30, 4;
	setp.ge.s32 	%p111, %r78, %r86;
	add.s32 	%r79, %r77, %r87;
	or.pred  	%p112, %p111, %p110;
	@%p112 bra 	$L__BB0_85;
	add.s32 	%r167, %r162, %r79;
	mul.wide.s32 	%rd73, %r167, 4;
	add.s64 	%rd74, %rd3, %rd73;
	st.global.f32 	[%rd74], %f432;
$L__BB0_85:
	setp.ge.s32 	%p113, %r78, %r86;
	setp.ge.s32 	%p114, %r65, %r87;
	cvt.s64.s32 	%rd75, %r79;
	add.s64 	%rd76, %rd10, %rd75;
	shl.b64 	%rd77, %rd76, 2;
	add.s64 	%rd15, %rd3, %rd77;
	or.pred  	%p115, %p113, %p114;
	@%p115 bra 	$L__BB0_87;
	st.global.f32 	[%rd15+4], %f431;
$L__BB0_87:
	setp.ge.s32 	%p116, %r78, %r86;
	setp.ge.s32 	%p117, %r66, %r87;
	or.pred  	%p118, %p116, %p117;
	@%p118 bra 	$L__BB0_89;
	st.global.f32 	[%rd15+8], %f430;
$L__BB0_89:
	setp.ge.s32 	%p119, %r78, %r86;
	setp.ge.s32 	%p120, %r67, %r87;
	or.pred  	%p121, %p119, %p120;
	@%p121 bra 	$L__BB0_91;
	st.global.f32 	[%rd15+12], %f429;
$L__BB0_91:
	setp.ge.s32 	%p122, %r78, %r86;
	setp.ge.s32 	%p123, %r68, %r87;
	or.pred  	%p124, %p122, %p123;
	@%p124 bra 	$L__BB0_93;
	st.global.f32 	[%rd15+16], %f428;
$L__BB0_93:
	setp.ge.s32 	%p125, %r78, %r86;
	setp.ge.s32 	%p126, %r69, %r87;
	or.pred  	%p127, %p125, %p126;
	@%p127 bra 	$L__BB0_95;
	st.global.f32 	[%rd15+20], %f427;
$L__BB0_95:
	setp.ge.s32 	%p128, %r78, %r86;
	setp.ge.s32 	%p129, %r70, %r87;
	or.pred  	%p130, %p128, %p129;
	@%p130 bra 	$L__BB0_97;
	st.global.f32 	[%rd15+24], %f426;
$L__BB0_97:
	setp.ge.s32 	%p131, %r78, %r86;
	setp.ge.s32 	%p132, %r71, %r87;
	or.pred  	%p133, %p131, %p132;
	@%p133 bra 	$L__BB0_99;
	st.global.f32 	[%rd15+28], %f425;
$L__BB0_99:
	setp.ge.s32 	%p134, %r162, %r87;
	add.s32 	%r80, %r30, 5;
	setp.ge.s32 	%p135, %r80, %r86;
	add.s32 	%r81, %r79, %r87;
	or.pred  	%p136, %p135, %p134;
	@%p136 bra 	$L__BB0_101;
	add.s32 	%r168, %r162, %r81;
	mul.wide.s32 	%rd78, %r168, 4;
	add.s64 	%rd79, %rd3, %rd78;
	st.global.f32 	[%rd79], %f424;
$L__BB0_101:
	setp.ge.s32 	%p137, %r80, %r86;
	setp.ge.s32 	%p138, %r65, %r87;
	cvt.s64.s32 	%rd80, %r81;
	add.s64 	%rd81, %rd10, %rd80;
	shl.b64 	%rd82, %rd81, 2;
	add.s64 	%rd16, %rd3, %rd82;
	or.pred  	%p139, %p137, %p138;
	@%p139 bra 	$L__BB0_103;
	st.global.f32 	[%rd16+4], %f423;
$L__BB0_103:
	setp.ge.s32 	%p140, %r80, %r86;
	setp.ge.s32 	%p141, %r66, %r87;
	or.pred  	%p142, %p140, %p141;
	@%p142 bra 	$L__BB0_105;
	st.global.f32 	[%rd16+8], %f422;
$L__BB0_105:
	setp.ge.s32 	%p143, %r80, %r86;
	setp.ge.s32 	%p144, %r67, %r87;
	or.pred  	%p145, %p143, %p144;
	@%p145 bra 	$L__BB0_107;
	st.global.f32 	[%rd16+12], %f421;
$L__BB0_107:
	setp.ge.s32 	%p146, %r80, %r86;
	setp.ge.s32 	%p147, %r68, %r87;
	or.pred  	%p148, %p146, %p147;
	@%p148 bra 	$L__BB0_109;
	st.global.f32 	[%rd16+16], %f420;
$L__BB0_109:
	setp.ge.s32 	%p149, %r80, %r86;
	setp.ge.s32 	%p150, %r69, %r87;
	or.pred  	%p151, %p149, %p150;
	@%p151 bra 	$L__BB0_111;
	st.global.f32 	[%rd16+20], %f419;
$L__BB0_111:
	setp.ge.s32 	%p152, %r80, %r86;
	setp.ge.s32 	%p153, %r70, %r87;
	or.pred  	%p154, %p152, %p153;
	@%p154 bra 	$L__BB0_113;
	st.global.f32 	[%rd16+24], %f418;
$L__BB0_113:
	setp.ge.s32 	%p155, %r80, %r86;
	setp.ge.s32 	%p156, %r71, %r87;
	or.pred  	%p157, %p155, %p156;
	@%p157 bra 	$L__BB0_115;
	st.global.f32 	[%rd16+28], %f417;
$L__BB0_115:
	setp.ge.s32 	%p158, %r162, %r87;
	add.s32 	%r82, %r30, 6;
	setp.ge.s32 	%p159, %r82, %r86;
	add.s32 	%r83, %r81, %r87;
	or.pred  	%p160, %p159, %p158;
	@%p160 bra 	$L__BB0_117;
	add.s32 	%r169, %r162, %r83;
	mul.wide.s32 	%rd83, %r169, 4;
	add.s64 	%rd84, %rd3, %rd83;
	st.global.f32 	[%rd84], %f465;
$L__BB0_117:
	setp.ge.s32 	%p161, %r82, %r86;
	setp.ge.s32 	%p162, %r65, %r87;
	cvt.s64.s32 	%rd85, %r83;
	add.s64 	%rd86, %rd10, %rd85;
	shl.b64 	%rd87, %rd86, 2;
	add.s64 	%rd17, %rd3, %rd87;
	or.pred  	%p163, %p161, %p162;
	@%p163 bra 	$L__BB0_119;
	st.global.f32 	[%rd17+4], %f466;
$L__BB0_119:
	setp.ge.s32 	%p164, %r82, %r86;
	setp.ge.s32 	%p165, %r66, %r87;
	or.pred  	%p166, %p164, %p165;
	@%p166 bra 	$L__BB0_121;
	st.global.f32 	[%rd17+8], %f467;
$L__BB0_121:
	setp.ge.s32 	%p167, %r82, %r86;
	setp.ge.s32 	%p168, %r67, %r87;
	or.pred  	%p169, %p167, %p168;
	@%p169 bra 	$L__BB0_123;
	st.global.f32 	[%rd17+12], %f468;
$L__BB0_123:
	setp.ge.s32 	%p170, %r82, %r86;
	setp.ge.s32 	%p171, %r68, %r87;
	or.pred  	%p172, %p170, %p171;
	@%p172 bra 	$L__BB0_125;
	st.global.f32 	[%rd17+16], %f469;
$L__BB0_125:
	setp.ge.s32 	%p173, %r82, %r86;
	setp.ge.s32 	%p174, %r69, %r87;
	or.pred  	%p175, %p173, %p174;
	@%p175 bra 	$L__BB0_127;
	st.global.f32 	[%rd17+20], %f470;
$L__BB0_127:
	setp.ge.s32 	%p176, %r82, %r86;
	setp.ge.s32 	%p177, %r70, %r87;
	or.pred  	%p178, %p176, %p177;
	@%p178 bra 	$L__BB0_129;
	st.global.f32 	[%rd17+24], %f471;
$L__BB0_129:
	setp.ge.s32 	%p179, %r82, %r86;
	setp.ge.s32 	%p180, %r71, %r87;
	or.pred  	%p181, %p179, %p180;
	@%p181 bra 	$L__BB0_131;
	st.global.f32 	[%rd17+28], %f472;
$L__BB0_131:
	setp.ge.s32 	%p182, %r162, %r87;
	add.s32 	%r84, %r30, 7;
	setp.ge.s32 	%p183, %r84, %r86;
	add.s32 	%r85, %r83, %r87;
	or.pred  	%p184, %p183, %p182;
	@%p184 bra 	$L__BB0_133;
	add.s32 	%r170, %r162, %r85;
	mul.wide.s32 	%rd88, %r170, 4;
	add.s64 	%rd89, %rd3, %rd88;
	st.global.f32 	[%rd89], %f473;
$L__BB0_133:
	setp.ge.s32 	%p185, %r84, %r86;
	setp.ge.s32 	%p186, %r65, %r87;
	cvt.s64.s32 	%rd90, %r85;
	add.s64 	%rd91, %rd10, %rd90;
	shl.b64 	%rd92, %rd91, 2;
	add.s64 	%rd18, %rd3, %rd92;
	or.pred  	%p187, %p185, %p186;
	@%p187 bra 	$L__BB0_135;
	st.global.f32 	[%rd18+4], %f474;
$L__BB0_135:
	setp.ge.s32 	%p188, %r84, %r86;
	setp.ge.s32 	%p189, %r66, %r87;
	or.pred  	%p190, %p188, %p189;
	@%p190 bra 	$L__BB0_137;
	st.global.f32 	[%rd18+8], %f475;
$L__BB0_137:
	setp.ge.s32 	%p191, %r84, %r86;
	setp.ge.s32 	%p192, %r67, %r87;
	or.pred  	%p193, %p191, %p192;
	@%p193 bra 	$L__BB0_139;
	st.global.f32 	[%rd18+12], %f476;
$L__BB0_139:
	setp.ge.s32 	%p194, %r84, %r86;
	setp.ge.s32 	%p195, %r68, %r87;
	or.pred  	%p196, %p194, %p195;
	@%p196 bra 	$L__BB0_141;
	st.global.f32 	[%rd18+16], %f477;
$L__BB0_141:
	setp.ge.s32 	%p197, %r84, %r86;
	setp.ge.s32 	%p198, %r69, %r87;
	or.pred  	%p199, %p197, %p198;
	@%p199 bra 	$L__BB0_143;
	st.global.f32 	[%rd18+20], %f478;
$L__BB0_143:
	setp.ge.s32 	%p200, %r84, %r86;
	setp.ge.s32 	%p201, %r70, %r87;
	or.pred  	%p202, %p200, %p201;
	@%p202 bra 	$L__BB0_145;
	st.global.f32 	[%rd18+24], %f479;
$L__BB0_145:
	setp.ge.s32 	%p203, %r84, %r86;
	setp.ge.s32 	%p204, %r71, %r87;
	or.pred  	%p205, %p203, %p204;
	@%p205 bra 	$L__BB0_147;
	st.global.f32 	[%rd18+28], %f480;
$L__BB0_147:
	ret;

}
	// .globl	_ZN22matmul_improved_reduce15matmul_improvedEiiiPKfS1_Pf
.visible .entry _ZN22matmul_improved_reduce15matmul_improvedEiiiPKfS1_Pf(
	.param .u32 _ZN22matmul_improved_reduce15matmul_improvedEiiiPKfS1_Pf_param_0,
	.param .u32 _ZN22matmul_improved_reduce15matmul_improvedEiiiPKfS1_Pf_param_1,
	.param .u32 _ZN22matmul_improved_reduce15matmul_improvedEiiiPKfS1_Pf_param_2,
	.param .u64 .ptr .align 1 _ZN22matmul_improved_reduce15matmul_improvedEiiiPKfS1_Pf_param_3,
	.param .u64 .ptr .align 1 _ZN22matmul_improved_reduce15matmul_improvedEiiiPKfS1_Pf_param_4,
	.param .u64 .ptr .align 1 _ZN22matmul_improved_reduce15matmul_improvedEiiiPKfS1_Pf_param_5
)
.maxntid 128
.minnctapersm 2
{
	.reg .pred 	%p<206>;
	.reg .b16 	%rs<11>;
	.reg .b32 	%r<184>;
	.reg .b32 	%f<481>;
	.reg .b64 	%rd<95>;

	ld.param.u32 	%r86, [_ZN22matmul_improved_reduce15matmul_improvedEiiiPKfS1_Pf_param_0];
	ld.param.u32 	%r87, [_ZN22matmul_improved_reduce15matmul_improvedEiiiPKfS1_Pf_param_1];
	ld.param.u32 	%r88, [_ZN22matmul_improved_reduce15matmul_improvedEiiiPKfS1_Pf_param_2];
	ld.param.u64 	%rd19, [_ZN22matmul_improved_reduce15matmul_improvedEiiiPKfS1_Pf_param_3];
	ld.param.u64 	%rd20, [_ZN22matmul_improved_reduce15matmul_improvedEiiiPKfS1_Pf_param_4];
	ld.param.u64 	%rd21, [_ZN22matmul_improved_reduce15matmul_improvedEiiiPKfS1_Pf_param_5];
	cvta.to.global.u64 	%rd1, %rd19;
	cvta.to.global.u64 	%rd2, %rd20;
	cvta.to.global.u64 	%rd3, %rd21;
	mov.u32 	%r89, %ctaid.y;
	mov.u32 	%r90, %ctaid.x;
	shl.b32 	%r1, %r89, 6;
	shl.b32 	%r2, %r90, 7;
	mov.u32 	%r3, %tid.y;
	mov.u32 	%r91, %ntid.x;
	mov.u32 	%r4, %tid.x;
	mad.lo.s32 	%r92, %r3, %r91, %r4;
	shr.u32 	%r5, %r92, 4;
	and.b32  	%r6, %r92, 15;
	shr.u32 	%r7, %r92, 7;
	and.b32  	%r8, %r92, 127;
	mov.u32 	%r93, %ntid.y;
	mul.lo.s32 	%r94, %r91, %r93;
	shr.u32 	%r9, %r94, 4;
	shr.u32 	%r10, %r94, 7;
	setp.lt.s32 	%p1, %r88, 1;
	mov.f32 	%f417, 0f00000000;
	mov.f32 	%f418, %f417;
	mov.f32 	%f419, %f417;
	mov.f32 	%f420, %f417;
	mov.f32 	%f421, %f417;
	mov.f32 	%f422, %f417;
	mov.f32 	%f423, %f417;
	mov.f32 	%f424, %f417;
	mov.f32 	%f425, %f417;
	mov.f32 	%f426, %f417;
	mov.f32 	%f427, %f417;
	mov.f32 	%f428, %f417;
	mov.f32 	%f429, %f417;
	mov.f32 	%f430, %f417;
	mov.f32 	%f431, %f417;
	mov.f32 	%f432, %f417;
	mov.f32 	%f433, %f417;
	mov.f32 	%f434, %f417;
	mov.f32 	%f435, %f417;
	mov.f32 	%f436, %f417;
	mov.f32 	%f437, %f417;
	mov.f32 	%f438, %f417;
	mov.f32 	%f439, %f417;
	mov.f32 	%f440, %f417;
	mov.f32 	%f441, %f417;
	mov.f32 	%f442, %f417;
	mov.f32 	%f443, %f417;
	mov.f32 	%f444, %f417;
	mov.f32 	%f445, %f417;
	mov.f32 	%f446, %f417;
	mov.f32 	%f447, %f417;
	mov.f32 	%f448, %f417;
	mov.f32 	%f449, %f417;
	mov.f32 	%f450, %f417;
	mov.f32 	%f451, %f417;
	mov.f32 	%f452, %f417;
	mov.f32 	%f453, %f417;
	mov.f32 	%f454, %f417;
	mov.f32 	%f455, %f417;
	mov.f32 	%f456, %f417;
	mov.f32 	%f457, %f417;
	mov.f32 	%f458, %f417;
	mov.f32 	%f459, %f417;
	mov.f32 	%f460, %f417;
	mov.f32 	%f461, %f417;
	mov.f32 	%f462, %f417;
	mov.f32 	%f463, %f417;
	mov.f32 	%f464, %f417;
	mov.f32 	%f465, %f417;
	mov.f32 	%f466, %f417;
	mov.f32 	%f467, %f417;
	mov.f32 	%f468, %f417;
	mov.f32 	%f469, %f417;
	mov.f32 	%f470, %f417;
	mov.f32 	%f471, %f417;
	mov.f32 	%f472, %f417;
	mov.f32 	%f473, %f417;
	mov.f32 	%f474, %f417;
	mov.f32 	%f475, %f417;
	mov.f32 	%f476, %f417;
	mov.f32 	%f477, %f417;
	mov.f32 	%f478, %f417;
	mov.f32 	%f479, %f417;
	mov.f32 	%f480, %f417;
	@%p1 bra 	$L__BB1_19;
	add.s32 	%r96, %r88, 15;
	shr.u32 	%r11, %r96, 4;
	shl.b32 	%r97, %r6, 8;
	mov.u32 	%r98, _ZN22matmul_improved_reduce5shmemE;
	add.s32 	%r12, %r98, %r97;
	shl.b32 	%r99, %r8, 2;
	add.s32 	%r100, %r98, %r99;
	add.s32 	%r13, %r100, 4096;
	shl.b32 	%r14, %r87, 4;
	max.u32 	%r101, %r9, 64;
	max.u32 	%r102, %r10, 16;
	cvt.u16.u32 	%rs3, %r101;
	add.s16 	%rs4, %rs3, -1;
	cvt.u16.u32 	%rs5, %r9;
	div.u16 	%rs1, %rs4, %rs5;
	cvt.u32.u16 	%r103, %rs1;
	add.s32 	%r104, %r103, 1;
	and.b32  	%r15, %r104, 3;
	and.b32  	%r105, %r104, 131068;
	cvt.u16.u32 	%rs6, %r102;
	add.s16 	%rs7, %rs6, -1;
	and.b16  	%rs8, %rs7, 255;
	cvt.u16.u32 	%rs9, %r10;
	and.b16  	%rs10, %rs9, 255;
	div.u16 	%rs2, %rs8, %rs10;
	cvt.u32.u16 	%r106, %rs2;
	add.s32 	%r107, %r106, 1;
	and.b32  	%r16, %r107, 3;
	and.b32  	%r17, %r107, 508;
	shl.b32 	%r18, %r9, 2;
	add.s32 	%r108, %r9, %r5;
	mad.lo.s32 	%r19, %r88, %r108, %r6;
	mul.lo.s32 	%r109, %r88, %r9;
	shl.b32 	%r20, %r109, 2;
	shl.b32 	%r110, %r9, 1;
	add.s32 	%r111, %r5, %r110;
	mad.lo.s32 	%r21, %r88, %r111, %r6;
	mad.lo.s32 	%r112, %r9, 3, %r5;
	mad.lo.s32 	%r22, %r88, %r112, %r6;
	shl.b32 	%r113, %r5, 2;
	add.s32 	%r114, %r97, %r113;
	add.s32 	%r23, %r98, %r114;
	shl.b32 	%r24, %r9, 4;
	shl.b32 	%r25, %r9, 3;
	mul.lo.s32 	%r26, %r9, 12;
	mad.lo.s32 	%r27, %r88, %r5, %r6;
	neg.s32 	%r28, %r105;
	mul.wide.u32 	%rd22, %r2, 4;
	add.s64 	%rd94, %rd2, %rd22;
	mul.lo.s32 	%r115, %r88, %r1;
	mul.wide.s32 	%rd23, %r115, 4;
	add.s64 	%rd93, %rd1, %rd23;
	mov.b32 	%r171, 0;
	mov.f32 	%f417, 0f00000000;
	mul.wide.s32 	%rd52, %r14, 4;
$L__BB1_2:
	setp.lt.u16 	%p2, %rs1, 3;
	mov.b32 	%r179, 0;
	@%p2 bra 	$L__BB1_5;
	mov.b32 	%r179, 0;
	mov.u32 	%r172, %r28;
	mov.u32 	%r173, %r27;
	mov.u32 	%r174, %r23;
	mov.u32 	%r175, %r22;
	mov.u32 	%r176, %r21;
	mov.u32 	%r177, %r19;
$L__BB1_4:
	mul.wide.u32 	%rd24, %r173, 4;
	add.s64 	%rd25, %rd93, %rd24;
	ld.global.f32 	%f259, [%rd25];
	st.shared.f32 	[%r174], %f259;
	mul.wide.u32 	%rd26, %r177, 4;
	add.s64 	%rd27, %rd93, %rd26;
	ld.global.f32 	%f260, [%rd27];
	add.s32 	%r118, %r174, %r18;
	st.shared.f32 	[%r118], %f260;
	mul.wide.u32 	%rd28, %r176, 4;
	add.s64 	%rd29, %rd93, %rd28;
	ld.global.f32 	%f261, [%rd29];
	add.s32 	%r119, %r174, %r25;
	st.shared.f32 	[%r119], %f261;
	mul.wide.u32 	%rd30, %r175, 4;
	add.s64 	%rd31, %rd93, %rd30;
	ld.global.f32 	%f262, [%rd31];
	add.s32 	%r120, %r174, %r26;
	st.shared.f32 	[%r120], %f262;
	add.s32 	%r179, %r179, %r18;
	add.s32 	%r177, %r177, %r20;
	add.s32 	%r176, %r176, %r20;
	add.s32 	%r175, %r175, %r20;
	add.s32 	%r174, %r174, %r24;
	add.s32 	%r173, %r173, %r20;
	add.s32 	%r172, %r172, 4;
	setp.ne.s32 	%p3, %r172, 0;
	@%p3 bra 	$L__BB1_4;
$L__BB1_5:
	setp.eq.s32 	%p4, %r15, 0;
	@%p4 bra 	$L__BB1_9;
	setp.eq.s32 	%p5, %r15, 1;
	add.s32 	%r48, %r179, %r5;
	mad.lo.s32 	%r121, %r48, %r88, %r6;
	mul.wide.u32 	%rd32, %r121, 4;
	add.s64 	%rd33, %rd93, %rd32;
	ld.global.f32 	%f263, [%rd33];
	shl.b32 	%r122, %r48, 2;
	add.s32 	%r49, %r12, %r122;
	st.shared.f32 	[%r49], %f263;
	@%p5 bra 	$L__BB1_9;
	setp.eq.s32 	%p6, %r15, 2;
	add.s32 	%r50, %r48, %r9;
	mad.lo.s32 	%r123, %r50, %r88, %r6;
	mul.wide.u32 	%rd34, %r123, 4;
	add.s64 	%rd35, %rd93, %rd34;
	ld.global.f32 	%f264, [%rd35];
	add.s32 	%r51, %r49, %r18;
	st.shared.f32 	[%r51], %f264;
	@%p6 bra 	$L__BB1_9;
	add.s32 	%r124, %r50, %r9;
	mad.lo.s32 	%r125, %r124, %r88, %r6;
	mul.wide.u32 	%rd36, %r125, 4;
	add.s64 	%rd37, %rd93, %rd36;
	ld.global.f32 	%f265, [%rd37];
	add.s32 	%r126, %r51, %r18;
	st.shared.f32 	[%r126], %f265;
$L__BB1_9:
	setp.lt.u16 	%p7, %rs2, 3;
	mov.b32 	%r182, 0;
	@%p7 bra 	$L__BB1_12;
	mov.b32 	%r182, 0;
	mov.u32 	%r181, %r182;
$L__BB1_11:
	add.s32 	%r129, %r182, %r7;
	mad.lo.s32 	%r130, %r129, %r87, %r8;
	mul.wide.s32 	%rd38, %r130, 4;
	add.s64 	%rd39, %rd94, %rd38;
	ld.global.f32 	%f266, [%rd39];
	shl.b32 	%r131, %r129, 9;
	add.s32 	%r132, %r13, %r131;
	st.shared.f32 	[%r132], %f266;
	add.s32 	%r133, %r129, %r10;
	mad.lo.s32 	%r134, %r133, %r87, %r8;
	mul.wide.s32 	%rd40, %r134, 4;
	add.s64 	%rd41, %rd94, %rd40;
	ld.global.f32 	%f267, [%rd41];
	shl.b32 	%r135, %r10, 9;
	add.s32 	%r136, %r132, %r135;
	st.shared.f32 	[%r136], %f267;
	add.s32 	%r137, %r133, %r10;
	mad.lo.s32 	%r138, %r137, %r87, %r8;
	mul.wide.s32 	%rd42, %r138, 4;
	add.s64 	%rd43, %rd94, %rd42;
	ld.global.f32 	%f268, [%rd43];
	add.s32 	%r139, %r136, %r135;
	st.shared.f32 	[%r139], %f268;
	add.s32 	%r140, %r137, %r10;
	mad.lo.s32 	%r141, %r140, %r87, %r8;
	mul.wide.s32 	%rd44, %r141, 4;
	add.s64 	%rd45, %rd94, %rd44;
	ld.global.f32 	%f269, [%rd45];
	add.s32 	%r142, %r139, %r135;
	st.shared.f32 	[%r142], %f269;
	shl.b32 	%r143, %r10, 2;
	add.s32 	%r182, %r143, %r182;
	add.s32 	%r181, %r181, 4;
	setp.ne.s32 	%p8, %r181, %r17;
	@%p8 bra 	$L__BB1_11;
$L__BB1_12:
	setp.eq.s32 	%p9, %r16, 0;
	@%p9 bra 	$L__BB1_16;
	setp.eq.s32 	%p10, %r16, 1;
	add.s32 	%r57, %r182, %r7;
	mad.lo.s32 	%r144, %r57, %r87, %r8;
	mul.wide.s32 	%rd46, %r144, 4;
	add.s64 	%rd47, %rd94, %rd46;
	ld.global.f32 	%f270, [%rd47];
	shl.b32 	%r145, %r57, 9;
	add.s32 	%r58, %r13, %r145;
	st.shared.f32 	[%r58], %f270;
	@%p10 bra 	$L__BB1_16;
	setp.eq.s32 	%p11, %r16, 2;
	add.s32 	%r59, %r57, %r10;
	mad.lo.s32 	%r146, %r59, %r87, %r8;
	mul.wide.s32 	%rd48, %r146, 4;
	add.s64 	%rd49, %rd94, %rd48;
	ld.global.f32 	%f271, [%rd49];
	shl.b32 	%r60, %r10, 9;
	add.s32 	%r61, %r58, %r60;
	st.shared.f32 	[%r61], %f271;
	@%p11 bra 	$L__BB1_16;
	add.s32 	%r147, %r59, %r10;
	mad.lo.s32 	%r148, %r147, %r87, %r8;
	mul.wide.s32 	%rd50, %r148, 4;
	add.s64 	%rd51, %rd94, %rd50;
	ld.global.f32 	%f272, [%rd51];
	add.s32 	%r149, %r61, %r60;
	st.shared.f32 	[%r149], %f272;
$L__BB1_16:
	bar.sync 	0;
	mov.b32 	%r183, 0;
$L__BB1_17:
	shl.b32 	%r151, %r183, 9;
	add.s32 	%r153, %r98, %r151;
	shl.b32 	%r154, %r4, 5;
	add.s32 	%r155, %r153, %r154;
	shl.b32 	%r156, %r183, 8;
	add.s32 	%r157, %r98, %r156;
	shl.b32 	%r158, %r3, 5;
	add.s32 	%r159, %r157, %r158;
	ld.shared.v4.f32 	{%f273, %f274, %f275, %f276}, [%r159];
	ld.shared.v4.f32 	{%f277, %f278, %f279, %f280}, [%r155+4096];
	ld.shared.v4.f32 	{%f281, %f282, %f283, %f284}, [%r159+16];
	ld.shared.v4.f32 	{%f285, %f286, %f287, %f288}, [%r155+4112];
	fma.rn.f32 	%f464, %f273, %f277, %f464;
	fma.rn.f32 	%f463, %f273, %f278, %f463;
	fma.rn.f32 	%f462, %f273, %f279, %f462;
	fma.rn.f32 	%f461, %f273, %f280, %f461;
	fma.rn.f32 	%f460, %f273, %f285, %f460;
	fma.rn.f32 	%f459, %f273, %f286, %f459;
	fma.rn.f32 	%f458, %f273, %f287, %f458;
	fma.rn.f32 	%f457, %f273, %f288, %f457;
	fma.rn.f32 	%f456, %f274, %f277, %f456;
	fma.rn.f32 	%f455, %f274, %f278, %f455;
	fma.rn.f32 	%f454, %f274, %f279, %f454;
	fma.rn.f32 	%f453, %f274, %f280, %f453;
	fma.rn.f32 	%f452, %f274, %f285, %f452;
	fma.rn.f32 	%f451, %f274, %f286, %f451;
	fma.rn.f32 	%f450, %f274, %f287, %f450;
	fma.rn.f32 	%f449, %f274, %f288, %f449;
	fma.rn.f32 	%f448, %f275, %f277, %f448;
	fma.rn.f32 	%f447, %f275, %f278, %f447;
	fma.rn.f32 	%f446, %f275, %f279, %f446;
	fma.rn.f32 	%f445, %f275, %f280, %f445;
	fma.rn.f32 	%f444, %f275, %f285, %f444;
	fma.rn.f32 	%f443, %f275, %f286, %f443;
	fma.rn.f32 	%f442, %f275, %f287, %f442;
	fma.rn.f32 	%f441, %f275, %f288, %f441;
	fma.rn.f32 	%f440, %f276, %f277, %f440;
	fma.rn.f32 	%f439, %f276, %f278, %f439;
	fma.rn.f32 	%f438, %f276, %f279, %f438;
	fma.rn.f32 	%f437, %f276, %f280, %f437;
	fma.rn.f32 	%f436, %f276, %f285, %f436;
	fma.rn.f32 	%f435, %f276, %f286, %f435;
	fma.rn.f32 	%f434, %f276, %f287, %f434;
	fma.rn.f32 	%f433, %f276, %f288, %f433;
	fma.rn.f32 	%f432, %f281, %f277, %f432;
	fma.rn.f32 	%f431, %f281, %f278, %f431;
	fma.rn.f32 	%f430, %f281, %f279, %f430;
	fma.rn.f32 	%f429, %f281, %f280, %f429;
	fma.rn.f32 	%f428, %f281, %f285, %f428;
	fma.rn.f32 	%f427, %f281, %f286, %f427;
	fma.rn.f32 	%f426, %f281, %f287, %f426;
	fma.rn.f32 	%f425, %f281, %f288, %f425;
	fma.rn.f32 	%f424, %f282, %f277, %f424;
	fma.rn.f32 	%f423, %f282, %f278, %f423;
	fma.rn.f32 	%f422, %f282, %f279, %f422;
	fma.rn.f32 	%f421, %f282, %f280, %f421;
	fma.rn.f32 	%f420, %f282, %f285, %f420;
	fma.rn.f32 	%f419, %f282, %f286, %f419;
	fma.rn.f32 	%f418, %f282, %f287, %f418;
	fma.rn.f32 	%f417, %f282, %f288, %f417;
	fma.rn.f32 	%f465, %f283, %f277, %f465;
	fma.rn.f32 	%f466, %f283, %f278, %f466;
	fma.rn.f32 	%f467, %f283, %f279, %f467;
	fma.rn.f32 	%f468, %f283, %f280, %f468;
	fma.rn.f32 	%f469, %f283, %f285, %f469;
	fma.rn.f32 	%f470, %f283, %f286, %f470;
	fma.rn.f32 	%f471, %f283, %f287, %f471;
	fma.rn.f32 	%f472, %f283, %f288, %f472;
	fma.rn.f32 	%f473, %f284, %f277, %f473;
	fma.rn.f32 	%f474, %f284, %f278, %f474;
	fma.rn.f32 	%f475, %f284, %f279, %f475;
	fma.rn.f32 	%f476, %f284, %f280, %f476;
	fma.rn.f32 	%f477, %f284, %f285, %f477;
	fma.rn.f32 	%f478, %f284, %f286, %f478;
	fma.rn.f32 	%f479, %f284, %f287, %f479;
	fma.rn.f32 	%f480, %f284, %f288, %f480;
	add.s32 	%r183, %r183, 1;
	setp.ne.s32 	%p12, %r183, 16;
	@%p12 bra 	$L__BB1_17;
	bar.sync 	0;
	add.s32 	%r171, %r171, 1;
	setp.eq.s32 	%p13, %r171, %r11;
	add.s64 	%rd94, %rd94, %rd52;
	add.s64 	%rd93, %rd93, 64;
	@%p13 bra 	$L__BB1_19;
	bra.uni 	$L__BB1_2;
$L__BB1_19:
	shl.b32 	%r160, %r3, 3;
	add.s32 	%r30, %r1, %r160;
	shl.b32 	%r161, %r4, 3;
	add.s32 	%r162, %r2, %r161;
	setp.lt.s32 	%p14, %r30, %r86;
	mul.lo.s32 	%r32, %r30, %r87;
	setp.lt.s32 	%p15, %r162, %r87;
	and.pred  	%p16, %p14, %p15;
	@%p16 bra 	$L__BB1_20;
	bra.uni 	$L__BB1_21;
$L__BB1_20:
	add.s32 	%r163, %r162, %r32;
	mul.wide.s32 	%rd53, %r163, 4;
	add.s64 	%rd54, %rd3, %rd53;
	st.global.f32 	[%rd54], %f464;
$L__BB1_21:
	setp.ge.s32 	%p17, %r30, %r86;
	add.s32 	%r65, %r162, 1;
	setp.ge.s32 	%p18, %r65, %r87;
	cvt.s64.s32 	%rd55, %r32;
	cvt.s64.s32 	%rd10, %r162;
	add.s64 	%rd56, %rd10, %rd55;
	shl.b64 	%rd57, %rd56, 2;
	add.s64 	%rd11, %rd3, %rd57;
	or.pred  	%p19, %p17, %p18;
	@%p19 bra 	$L__BB1_23;
	st.global.f32 	[%rd11+4], %f463;
$L__BB1_23:
	setp.ge.s32 	%p20, %r30, %r86;
	add.s32 	%r66, %r162, 2;
	setp.ge.s32 	%p21, %r66, %r87;
	or.pred  	%p22, %p20, %p21;
	@%p22 bra 	$L__BB1_25;
	st.global.f32 	[%rd11+8], %f462;
$L__BB1_25:
	setp.ge.s32 	%p23, %r30, %r86;
	add.s32 	%r67, %r162, 3;
	setp.ge.s32 	%p24, %r67, %r87;
	or.pred  	%p25, %p23, %p24;
	@%p25 bra 	$L__BB1_27;
	st.global.f32 	[%rd11+12], %f461;
$L__BB1_27:
	setp.ge.s32 	%p26, %r30, %r86;
	add.s32 	%r68, %r162, 4;
	setp.ge.s32 	%p27, %r68, %r87;
	or.pred  	%p28, %p26, %p27;
	@%p28 bra 	$L__BB1_29;
	st.global.f32 	[%rd11+16], %f460;
$L__BB1_29:
	setp.ge.s32 	%p29, %r30, %r86;
	add.s32 	%r69, %r162, 5;
	setp.ge.s32 	%p30, %r69, %r87;
	or.pred  	%p31, %p29, %p30;
	@%p31 bra 	$L__BB1_31;
	st.global.f32 	[%rd11+20], %f459;
$L__BB1_31:
	setp.ge.s32 	%p32, %r30, %r86;
	add.s32 	%r70, %r162, 6;
	setp.ge.s32 	%p33, %r70, %r87;
	or.pred  	%p34, %p32, %p33;
	@%p34 bra 	$L__BB1_33;
	st.global.f32 	[%rd11+24], %f458;
$L__BB1_33:
	setp.ge.s32 	%p35, %r30, %r86;
	add.s32 	%r71, %r162, 7;
	setp.ge.s32 	%p36, %r71, %r87;
	or.pred  	%p37, %p35, %p36;
	@%p37 bra 	$L__BB1_35;
	st.global.f32 	[%rd11+28], %f457;
$L__BB1_35:
	setp.ge.s32 	%p38, %r162, %r87;
	add.s32 	%r72, %r30, 1;
	setp.ge.s32 	%p39, %r72, %r86;
	add.s32 	%r73, %r32, %r87;
	or.pred  	%p40, %p39, %p38;
	@%p40 bra 	$L__BB1_37;
	add.s32 	%r164, %r162, %r73;
	mul.wide.s32 	%rd58, %r164, 4;
	add.s64 	%rd59, %rd3, %rd58;
	st.global.f32 	[%rd59], %f456;
$L__BB1_37:
	setp.ge.s32 	%p41, %r72, %r86;
	setp.ge.s32 	%p42, %r65, %r87;
	cvt.s64.s32 	%rd60, %r73;
	add.s64 	%rd61, %rd10, %rd60;
	shl.b64 	%rd62, %rd61, 2;
	add.s64 	%rd12, %rd3, %rd62;
	or.pred  	%p43, %p41, %p42;
	@%p43 bra 	$L__BB1_39;
	st.global.f32 	[%rd12+4], %f455;
$L__BB1_39:
	setp.ge.s32 	%p44, %r72, %r86;
	setp.ge.s32 	%p45, %r66, %r87;
	or.pred  	%p46, %p44, %p45;
	@%p46 bra 	$L__BB1_41;
	st.global.f32 	[%rd12+8], %f454;
$L__BB1_41:
	setp.ge.s32 	%p47, %r72, %r86;
	setp.ge.s32 	%p48, %r67, %r87;
	or.pred  	%p49, %p47, %p48;
	@%p49 bra 	$L__BB1_43;
	st.global.f32 	[%rd12+12], %f453;
$L__BB1_43:
	setp.ge.s32 	%p50, %r72, %r86;
	setp.ge.s32 	%p51, %r68, %r87;
	or.pred  	%p52, %p50, %p51;
	@%p52 bra 	$L__BB1_45;
	st.global.f32 	[%rd12+16], %f452;
$L__BB1_45:
	setp.ge.s32 	%p53, %r72, %r86;
	setp.ge.s32 	%p54, %r69, %r87;
	or.pred  	%p55, %p53, %p54;
	@%p55 bra 	$L__BB1_47;
	st.global.f32 	[%rd12+20], %f451;
$L__BB1_47:
	setp.ge.s32 	%p56, %r72, %r86;
	setp.ge.s32 	%p57, %r70, %r87;
	or.pred  	%p58, %p56, %p57;
	@%p58 bra 	$L__BB1_49;
	st.global.f32 	[%rd12+24], %f450;
$L__BB1_49:
	setp.ge.s32 	%p59, %r72, %r86;
	setp.ge.s32 	%p60, %r71, %r87;
	or.pred  	%p61, %p59, %p60;
	@%p61 bra 	$L__BB1_51;
	st.global.f32 	[%rd12+28], %f449;
$L__BB1_51:
	setp.ge.s32 	%p62, %r162, %r87;
	add.s32 	%r74, %r30, 2;
	setp.ge.s32 	%p63, %r74, %r86;
	add.s32 	%r75, %r73, %r87;
	or.pred  	%p64, %p63, %p62;
	@%p64 bra 	$L__BB1_53;
	add.s32 	%r165, %r162, %r75;
	mul.wide.s32 	%rd63, %r165, 4;
	add.s64 	%rd64, %rd3, %rd63;
	st.global.f32 	[%rd64], %f448;
$L__BB1_53:
	setp.ge.s32 	%p65, %r74, %r86;
	setp.ge.s32 	%p66, %r65, %r87;
	cvt.s64.s32 	%rd65, %r75;
	add.s64 	%rd66, %rd10, %rd65;
	shl.b64 	%rd67, %rd66, 2;
	add.s64 	%rd13, %rd3, %rd67;
	or.pred  	%p67, %p65, %p66;
	@%p67 bra 	$L__BB1_55;
	st.global.f32 	[%rd13+4], %f447;
$L__BB1_55:
	setp.ge.s32 	%p68, %r74, %r86;
	setp.ge.s32 	%p69, %r66, %r87;
	or.pred  	%p70, %p68, %p69;
	@%p70 bra 	$L__BB1_57;
	st.global.f32 	[%rd13+8], %f446;
$L__BB1_57:
	setp.ge.s32 	%p71, %r74, %r86;
	setp.ge.s32 	%p72, %r67, %r87;
	or.pred  	%p73, %p71, %p72;
	@%p73 bra 	$L__BB1_59;
	st.global.f32 	[%rd13+12], %f445;
$L__BB1_59:
	setp.ge.s32 	%p74, %r74, %r86;
	setp.ge.s32 	%p75, %r68, %r87;
	or.pred  	%p76, %p74, %p75;
	@%p76 bra 	$L__BB1_61;
	st.global.f32 	[%rd13+16], %f444;
$L__BB1_61:
	setp.ge.s32 	%p77, %r74, %r86;
	setp.ge.s32 	%p78, %r69, %r87;
	or.pred  	%p79, %p77, %p78;
	@%p79 bra 	$L__BB1_63;
	st.global.f32 	[%rd13+20], %f443;
$L__BB1_63:
	setp.ge.s32 	%p80, %r74, %r86;
	setp.ge.s32 	%p81, %r70, %r87;
	or.pred  	%p82, %p80, %p81;
	@%p82 bra 	$L__BB1_65;
	st.global.f32 	[%rd13+24], %f442;
$L__BB1_65:
	setp.ge.s32 	%p83, %r74, %r86;
	setp.ge.s32 	%p84, %r71, %r87;
	or.pred  	%p85, %p83, %p84;
	@%p85 bra 	$L__BB1_67;
	st.global.f32 	[%rd13+28], %f441;
$L__BB1_67:
	setp.ge.s32 	%p86, %r162, %r87;
	add.s32 	%r76, %r30, 3;
	setp.ge.s32 	%p87, %r76, %r86;
	add.s32 	%r77, %r75, %r87;
	or.pred  	%p88, %p87, %p86;
	@%p88 bra 	$L__BB1_69;
	add.s32 	%r166, %r162, %r77;
	mul.wide.s32 	%rd68, %r166, 4;
	add.s64 	%rd69, %rd3, %rd68;
	st.global.f32 	[%rd69], %f440;
$L__BB1_69:
	setp.ge.s32 	%p89, %r76, %r86;
	setp.ge.s32 	%p90, %r65, %r87;
	cvt.s64.s32 	%rd70, %r77;
	add.s64 	%rd71, %rd10, %rd70;
	shl.b64 	%rd72, %rd71, 2;
	add.s64 	%rd14, %rd3, %rd72;
	or.pred  	%p91, %p89, %p90;
	@%p91 bra 	$L__BB1_71;
	st.global.f32 	[%rd14+4], %f439;
$L__BB1_71:
	setp.ge.s32 	%p92, %r76, %r86;
	setp.ge.s32 	%p93, %r66, %r87;
	or.pred  	%p94, %p92, %p93;
	@%p94 bra 	$L__BB1_73;
	st.global.f32 	[%rd14+8], %f438;
$L__BB1_73:
	setp.ge.s32 	%p95, %r76, %r86;
	setp.ge.s32 	%p96, %r67, %r87;
	or.pred  	%p97, %p95, %p96;
	@%p97 bra 	$L__BB1_75;
	st.global.f32 	[%rd14+12], %f437;
$L__BB1_75:
	setp.ge.s32 	%p98, %r76, %r86;
	setp.ge.s32 	%p99, %r68, %r87;
	or.pred  	%p100, %p98, %p99;
	@%p100 bra 	$L__BB1_77;
	st.global.f32 	[%rd14+16], %f436;
$L__BB1_77:
	setp.ge.s32 	%p101, %r76, %r86;
	setp.ge.s32 	%p102, %r69, %r87;
	or.pred  	%p103, %p101, %p102;
	@%p103 bra 	$L__BB1_79;
	st.global.f32 	[%rd14+20], %f435;
$L__BB1_79:
	setp.ge.s32 	%p104, %r76, %r86;
	setp.ge.s32 	%p105, %r70, %r87;
	or.pred  	%p106, %p104, %p105;
	@%p106 bra 	$L__BB1_81;
	st.global.f32 	[%rd14+24], %f434;
$L__BB1_81:
	setp.ge.s32 	%p107, %r76, %r86;
	setp.ge.s32 	%p108, %r71, %r87;
	or.pred  	%p109, %p107, %p108;
	@%p109 bra 	$L__BB1_83;
	st.global.f32 	[%rd14+28], %f433;
$L__BB1_83:
	setp.ge.s32 	%p110, %r162, %r87;
	add.s32 	%r78, %r30, 4;
	setp.ge.s32 	%p111, %r78, %r86;
	add.s32 	%r79, %r77, %r87;
	or.pred  	%p112, %p111, %p110;
	@%p112 bra 	$L__BB1_85;
	add.s32 	%r167, %r162, %r79;
	mul.wide.s32 	%rd73, %r167, 4;
	add.s64 	%rd74, %rd3, %rd73;
	st.global.f32 	[%rd74], %f432;
$L__BB1_85:
	setp.ge.s32 	%p113, %r78, %r86;
	setp.ge.s32 	%p114, %r65, %r87;
	cvt.s64.s32 	%rd75, %r79;
	add.s64 	%rd76, %rd10, %rd75;
	shl.b64 	%rd77, %rd76, 2;
	add.s64 	%rd15, %rd3, %rd77;
	or.pred  	%p115, %p113, %p114;
	@%p115 bra 	$L__BB1_87;
	st.global.f32 	[%rd15+4], %f431;
$L__BB1_87:
	setp.ge.s32 	%p116, %r78, %r86;
	setp.ge.s32 	%p117, %r66, %r87;
	or.pred  	%p118, %p116, %p117;
	@%p118 bra 	$L__BB1_89;
	st.global.f32 	[%rd15+8], %f430;
$L__BB1_89:
	setp.ge.s32 	%p119, %r78, %r86;
	setp.ge.s32 	%p120, %r67, %r87;
	or.pred  	%p121, %p119, %p120;
	@%p121 bra 	$L__BB1_91;
	st.global.f32 	[%rd15+12], %f429;
$L__BB1_91:
	setp.ge.s32 	%p122, %r78, %r86;
	setp.ge.s32 	%p123, %r68, %r87;
	or.pred  	%p124, %p122, %p123;
	@%p124 bra 	$L__BB1_93;
	st.global.f32 	[%rd15+16], %f428;
$L__BB1_93:
	setp.ge.s32 	%p125, %r78, %r86;
	setp.ge.s32 	%p126, %r69, %r87;
	or.pred  	%p127, %p125, %p126;
	@%p127 bra 	$L__BB1_95;
	st.global.f32 	[%rd15+20], %f427;
$L__BB1_95:
	setp.ge.s32 	%p128, %r78, %r86;
	setp.ge.s32 	%p129, %r70, %r87;
	or.pred  	%p130, %p128, %p129;
	@%p130 bra 	$L__BB1_97;
	st.global.f32 	[%rd15+24], %f426;
$L__BB1_97:
	setp.ge.s32 	%p131, %r78, %r86;
	setp.ge.s32 	%p132, %r71, %r87;
	or.pred  	%p133, %p131, %p132;
	@%p133 bra 	$L__BB1_99;
	st.global.f32 	[%rd15+28], %f425;
$L__BB1_99:
	setp.ge.s32 	%p134, %r162, %r87;
	add.s32 	%r80, %r30, 5;
	setp.ge.s32 	%p135, %r80, %r86;
	add.s32 	%r81, %r79, %r87;
	or.pred  	%p136, %p135, %p134;
	@%p136 bra 	$L__BB1_101;
	add.s32 	%r168, %r162, %r81;
	mul.wide.s32 	%rd78, %r168, 4;
	add.s64 	%rd79, %rd3, %rd78;
	st.global.f32 	[%rd79], %f424;
$L__BB1_101:
	setp.ge.s32 	%p137, %r80, %r86;
	setp.ge.s32 	%p138, %r65, %r87;
	cvt.s64.s32 	%rd80, %r81;
	add.s64 	%rd81, %rd10, %rd80;
	shl.b64 	%rd82, %rd81, 2;
	add.s64 	%rd16, %rd3, %rd82;
	or.pred  	%p139, %p137, %p138;
	@%p139 bra 	$L__BB1_103;
	st.global.f32 	[%rd16+4], %f423;
$L__BB1_103:
	setp.ge.s32 	%p140, %r80, %r86;
	setp.ge.s32 	%p141, %r66, %r87;
	or.pred  	%p142, %p140, %p141;
	@%p142 bra 	$L__BB1_105;
	st.global.f32 	[%rd16+8], %f422;
$L__BB1_105:
	setp.ge.s32 	%p143, %r80, %r86;
	setp.ge.s32 	%p144, %r67, %r87;
	or.pred  	%p145, %p143, %p144;
	@%p145 bra 	$L__BB1_107;
	st.global.f32 	[%rd16+12], %f421;
$L__BB1_107:
	setp.ge.s32 	%p146, %r80, %r86;
	setp.ge.s32 	%p147, %r68, %r87;
	or.pred  	%p148, %p146, %p147;
	@%p148 bra 	$L__BB1_109;
	st.global.f32 	[%rd16+16], %f420;
$L__BB1_109:
	setp.ge.s32 	%p149, %r80, %r86;
	setp.ge.s32 	%p150, %r69, %r87;
	or.pred  	%p151, %p149, %p150;
	@%p151 bra 	$L__BB1_111;
	st.global.f32 	[%rd16+20], %f419;
$L__BB1_111:
	setp.ge.s32 	%p152, %r80, %r86;
	setp.ge.s32 	%p153, %r70, %r87;
	or.pred  	%p154, %p152, %p153;
	@%p154 bra 	$L__BB1_113;
	st.global.f32 	[%rd16+24], %f418;
$L__BB1_113:
	setp.ge.s32 	%p155, %r80, %r86;
	setp.ge.s32 	%p156, %r71, %r87;
	or.pred  	%p157, %p155, %p156;
	@%p157 bra 	$L__BB1_115;
	st.global.f32 	[%rd16+28], %f417;
$L__BB1_115:
	setp.ge.s32 	%p158, %r162, %r87;
	add.s32 	%r82, %r30, 6;
	setp.ge.s32 	%p159, %r82, %r86;
	add.s32 	%r83, %r81, %r87;
	or.pred  	%p160, %p159, %p158;
	@%p160 bra 	$L__BB1_117;
	add.s32 	%r169, %r162, %r83;
	mul.wide.s32 	%rd83, %r169, 4;
	add.s64 	%rd84, %rd3, %rd83;
	st.global.f32 	[%rd84], %f465;
$L__BB1_117:
	setp.ge.s32 	%p161, %r82, %r86;
	setp.ge.s32 	%p162, %r65, %r87;
	cvt.s64.s32 	%rd85, %r83;
	add.s64 	%rd86, %rd10, %rd85;
	shl.b64 	%rd87, %rd86, 2;
	add.s64 	%rd17, %rd3, %rd87;
	or.pred  	%p163, %p161, %p162;
	@%p163 bra 	$L__BB1_119;
	st.global.f32 	[%rd17+4], %f466;
$L__BB1_119:
	setp.ge.s32 	%p164, %r82, %r86;
	setp.ge.s32 	%p165, %r66, %r87;
	or.pred  	%p166, %p164, %p165;
	@%p166 bra 	$L__BB1_121;
	st.global.f32 	[%rd17+8], %f467;
$L__BB1_121:
	setp.ge.s32 	%p167, %r82, %r86;
	setp.ge.s32 	%p168, %r67, %r87;
	or.pred  	%p169, %p167, %p168;
	@%p169 bra 	$L__BB1_123;
	st.global.f32 	[%rd17+12], %f468;
$L__BB1_123:
	setp.ge.s32 	%p170, %r82, %r86;
	setp.ge.s32 	%p171, %r68, %r87;
	or.pred  	%p172, %p170, %p171;
	@%p172 bra 	$L__BB1_125;
	st.global.f32 	[%rd17+16], %f469;
$L__BB1_125:
	setp.ge.s32 	%p173, %r82, %r86;
	setp.ge.s32 	%p174, %r69, %r87;
	or.pred  	%p175, %p173, %p174;
	@%p175 bra 	$L__BB1_127;
	st.global.f32 	[%rd17+20], %f470;
$L__BB1_127:
	setp.ge.s32 	%p176, %r82, %r86;
	setp.ge.s32 	%p177, %r70, %r87;
	or.pred  	%p178, %p176, %p177;
	@%p178 bra 	$L__BB1_129;
	st.global.f32 	[%rd17+24], %f471;
$L__BB1_129:
	setp.ge.s32 	%p179, %r82, %r86;
	setp.ge.s32 	%p180, %r71, %r87;
	or.pred  	%p181, %p179, %p180;
	@%p181 bra 	$L__BB1_131;
	st.global.f32 	[%rd17+28], %f472;
$L__BB1_131:
	setp.ge.s32 	%p182, %r162, %r87;
	add.s32 	%r84, %r30, 7;
	setp.ge.s32 	%p183, %r84, %r86;
	add.s32 	%r85, %r83, %r87;
	or.pred  	%p184, %p183, %p182;
	@%p184 bra 	$L__BB1_133;
	add.s32 	%r170, %r162, %r85;
	mul.wide.s32 	%rd88, %r170, 4;
	add.s64 	%rd89, %rd3, %rd88;
	st.global.f32 	[%rd89], %f473;
$L__BB1_133:
	setp.ge.s32 	%p185, %r84, %r86;
	setp.ge.s32 	%p186, %r65, %r87;
	cvt.s64.s32 	%rd90, %r85;
	add.s64 	%rd91, %rd10, %rd90;
	shl.b64 	%rd92, %rd91, 2;
	add.s64 	%rd18, %rd3, %rd92;
	or.pred  	%p187, %p185, %p186;
	@%p187 bra 	$L__BB1_135;
	st.global.f32 	[%rd18+4], %f474;
$L__BB1_135:
	setp.ge.s32 	%p188, %r84, %r86;
	setp.ge.s32 	%p189, %r66, %r87;
	or.pred  	%p190, %p188, %p189;
	@%p190 bra 	$L__BB1_137;
	st.global.f32 	[%rd18+8], %f475;
$L__BB1_137:
	setp.ge.s32 	%p191, %r84, %r86;
	setp.ge.s32 	%p192, %r67, %r87;
	or.pred  	%p193, %p191, %p192;
	@%p193 bra 	$L__BB1_139;
	st.global.f32 	[%rd18+12], %f476;
$L__BB1_139:
	setp.ge.s32 	%p194, %r84, %r86;
	setp.ge.s32 	%p195, %r68, %r87;
	or.pred  	%p196, %p194, %p195;
	@%p196 bra 	$L__BB1_141;
	st.global.f32 	[%rd18+16], %f477;
$L__BB1_141:
	setp.ge.s32 	%p197, %r84, %r86;
	setp.ge.s32 	%p198, %r69, %r87;
	or.pred  	%p199, %p197, %p198;
	@%p199 bra 	$L__BB1_143;
	st.global.f32 	[%rd18+20], %f478;
$L__BB1_143:
	setp.ge.s32 	%p200, %r84, %r86;
	setp.ge.s32 	%p201, %r70, %r87;
	or.pred  	%p202, %p200, %p201;
	@%p202 bra 	$L__BB1_145;
	st.global.f32 	[%rd18+24], %f479;
$L__BB1_145:
	setp.ge.s32 	%p203, %r84, %r86;
	setp.ge.s32 	%p204, %r71, %r87;
	or.pred  	%p205, %p203, %p204;
	@%p205 bra 	$L__BB1_147;
	st.global.f32 	[%rd18+28], %f480;
$L__BB1_147:
	ret;

}
	// .globl	_ZN22matmul_improved_reduce27matmul_improved_partial_sumEiiiPKfS1_Pf
.visible .entry _ZN22matmul_improved_reduce27matmul_improved_partial_sumEiiiPKfS1_Pf(
	.param .u32 _ZN22matmul_improved_reduce27matmul_improved_partial_sumEiiiPKfS1_Pf_param_0,
	.param .u32 _ZN22matmul_improved_reduce27matmul_improved_partial_sumEiiiPKfS1_Pf_param_1,
	.param .u32 _ZN22matmul_improved_reduce27matmul_improved_partial_sumEiiiPKfS1_Pf_param_2,
	.param .u64 .ptr .align 1 _ZN22matmul_improved_reduce27matmul_improved_partial_sumEiiiPKfS1_Pf_param_3,
	.param .u64 .ptr .align 1 _ZN22matmul_improved_reduce27matmul_improved_partial_sumEiiiPKfS1_Pf_param_4,
	.param .u64 .ptr .align 1 _ZN22matmul_improved_reduce27matmul_improved_partial_sumEiiiPKfS1_Pf_param_5
)
{
	.reg .pred 	%p<205>;
	.reg .b16 	%rs<5>;
	.reg .b32 	%r<432>;
	.reg .b32 	%f<352>;
	.reg .b64 	%rd<135>;

	ld.param.u32 	%r63, [_ZN22matmul_improved_reduce27matmul_improved_partial_sumEiiiPKfS1_Pf_param_1];
	ld.param.u32 	%r64, [_ZN22matmul_improved_reduce27matmul_improved_partial_sumEiiiPKfS1_Pf_param_2];
	ld.param.u64 	%rd19, [_ZN22matmul_improved_reduce27matmul_improved_partial_sumEiiiPKfS1_Pf_param_3];
	ld.param.u64 	%rd20, [_ZN22matmul_improved_reduce27matmul_improved_partial_sumEiiiPKfS1_Pf_param_4];
	cvta.to.global.u64 	%rd21, %rd19;
	cvta.to.global.u64 	%rd22, %rd20;
	mov.u32 	%r66, %ctaid.y;
	mov.u32 	%r67, %ctaid.x;
	mov.u32 	%r68, %ctaid.z;
	shl.b32 	%r69, %r67, 7;
	mul.lo.s32 	%r70, %r66, %r64;
	shl.b32 	%r71, %r70, 6;
	cvt.s64.s32 	%rd23, %r71;
	cvt.u64.u32 	%rd24, %r69;
	shl.b32 	%r72, %r68, 7;
	cvt.u64.u32 	%rd25, %r72;
	add.s64 	%rd26, %rd23, %rd25;
	shl.b64 	%rd27, %rd26, 2;
	add.s64 	%rd133, %rd21, %rd27;
	mul.lo.s32 	%r73, %r72, %r63;
	cvt.s64.s32 	%rd28, %r73;
	add.s64 	%rd29, %rd28, %rd24;
	shl.b64 	%rd30, %rd29, 2;
	add.s64 	%rd134, %rd22, %rd30;
	mov.u32 	%r74, %ntid.x;
	mov.u32 	%r75, %ntid.y;
	mul.lo.s32 	%r76, %r74, %r75;
	shr.u32 	%r77, %r76, 4;
	shr.u32 	%r78, %r76, 7;
	max.u32 	%r79, %r77, 64;
	add.s32 	%r80, %r79, -1;
	max.u32 	%r81, %r78, 16;
	div.u32 	%r1, %r80, %r77;
	cvt.u16.u32 	%rs2, %r81;
	add.s16 	%rs3, %rs2, -1;
	cvt.u16.u32 	%rs4, %r78;
	div.u16 	%rs1, %rs3, %rs4;
	mov.b32 	%r419, 0;
	mov.f32 	%f288, 0f00000000;
	mov.f32 	%f289, %f288;
	mov.f32 	%f290, %f288;
	mov.f32 	%f291, %f288;
	mov.f32 	%f292, %f288;
	mov.f32 	%f293, %f288;
	mov.f32 	%f294, %f288;
	mov.f32 	%f295, %f288;
	mov.f32 	%f296, %f288;
	mov.f32 	%f297, %f288;
	mov.f32 	%f298, %f288;
	mov.f32 	%f299, %f288;
	mov.f32 	%f300, %f288;
	mov.f32 	%f301, %f288;
	mov.f32 	%f302, %f288;
	mov.f32 	%f303, %f288;
	mov.f32 	%f304, %f288;
	mov.f32 	%f305, %f288;
	mov.f32 	%f306, %f288;
	mov.f32 	%f307, %f288;
	mov.f32 	%f308, %f288;
	mov.f32 	%f309, %f288;
	mov.f32 	%f310, %f288;
	mov.f32 	%f311, %f288;
	mov.f32 	%f312, %f288;
	mov.f32 	%f313, %f288;
	mov.f32 	%f314, %f288;
	mov.f32 	%f315, %f288;
	mov.f32 	%f316, %f288;
	mov.f32 	%f317, %f288;
	mov.f32 	%f318, %f288;
	mov.f32 	%f319, %f288;
	mov.f32 	%f320, %f288;
	mov.f32 	%f321, %f288;
	mov.f32 	%f322, %f288;
	mov.f32 	%f323, %f288;
	mov.f32 	%f324, %f288;
	mov.f32 	%f325, %f288;
	mov.f32 	%f326, %f288;
	mov.f32 	%f327, %f288;
	mov.f32 	%f328, %f288;
	mov.f32 	%f329, %f288;
	mov.f32 	%f330, %f288;
	mov.f32 	%f331, %f288;
	mov.f32 	%f332, %f288;
	mov.f32 	%f333, %f288;
	mov.f32 	%f334, %f288;
	mov.f32 	%f335, %f288;
	mov.f32 	%f336, %f288;
	mov.f32 	%f337, %f288;
	mov.f32 	%f338, %f288;
	mov.f32 	%f339, %f288;
	mov.f32 	%f340, %f288;
	mov.f32 	%f341, %f288;
	mov.f32 	%f342, %f288;
	mov.f32 	%f343, %f288;
	mov.f32 	%f344, %f288;
	mov.f32 	%f345, %f288;
	mov.f32 	%f346, %f288;
	mov.f32 	%f347, %f288;
	mov.f32 	%f348, %f288;
	mov.f32 	%f349, %f288;
	mov.f32 	%f350, %f288;
	mov.f32 	%f351, %f288;
$L__BB2_1:
	setp.lt.u32 	%p1, %r1, 3;
	mov.b32 	%r427, 0;
	@%p1 bra 	$L__BB2_4;
	ld.param.u32 	%r414, [_ZN22matmul_improved_reduce27matmul_improved_partial_sumEiiiPKfS1_Pf_param_2];
	mov.u32 	%r84, %ntid.x;
	mov.u32 	%r85, %ntid.y;
	mul.lo.s32 	%r86, %r84, %r85;
	shr.u32 	%r87, %r86, 4;
	shl.b32 	%r88, %r87, 1;
	mov.u32 	%r89, %tid.y;
	mov.u32 	%r90, %tid.x;
	mad.lo.s32 	%r91, %r89, %r84, %r90;
	shr.u32 	%r92, %r91, 4;
	add.s32 	%r93, %r92, %r88;
	and.b32  	%r94, %r91, 15;
	mad.lo.s32 	%r424, %r414, %r93, %r94;
	mad.lo.s32 	%r95, %r87, 3, %r92;
	mad.lo.s32 	%r423, %r414, %r95, %r94;
	add.s32 	%r96, %r87, %r92;
	mad.lo.s32 	%r425, %r414, %r96, %r94;
	mad.lo.s32 	%r421, %r414, %r92, %r94;
	shl.b32 	%r97, %r91, 8;
	and.b32  	%r98, %r97, 3840;
	shl.b32 	%r99, %r92, 2;
	add.s32 	%r100, %r98, %r99;
	mov.u32 	%r101, _ZN22matmul_improved_reduce5shmemE;
	add.s32 	%r422, %r101, %r100;
	add.s32 	%r102, %r1, 1;
	and.b32  	%r103, %r102, -4;
	neg.s32 	%r420, %r103;
	mov.b32 	%r427, 0;
$L__BB2_3:
	ld.param.u32 	%r415, [_ZN22matmul_improved_reduce27matmul_improved_partial_sumEiiiPKfS1_Pf_param_2];
	mul.wide.s32 	%rd31, %r421, 4;
	add.s64 	%rd32, %rd133, %rd31;
	ld.global.f32 	%f194, [%rd32];
	st.shared.f32 	[%r422], %f194;
	mul.wide.s32 	%rd33, %r425, 4;
	add.s64 	%rd34, %rd133, %rd33;
	ld.global.f32 	%f195, [%rd34];
	mov.u32 	%r104, %ntid.x;
	mov.u32 	%r105, %ntid.y;
	mul.lo.s32 	%r106, %r104, %r105;
	shr.u32 	%r107, %r106, 4;
	shl.b32 	%r108, %r107, 2;
	add.s32 	%r109, %r422, %r108;
	st.shared.f32 	[%r109], %f195;
	mul.wide.s32 	%rd35, %r424, 4;
	add.s64 	%rd36, %rd133, %rd35;
	ld.global.f32 	%f196, [%rd36];
	shl.b32 	%r110, %r107, 3;
	add.s32 	%r111, %r422, %r110;
	st.shared.f32 	[%r111], %f196;
	mul.wide.s32 	%rd37, %r423, 4;
	add.s64 	%rd38, %rd133, %rd37;
	ld.global.f32 	%f197, [%rd38];
	mad.lo.s32 	%r112, %r107, 12, %r422;
	st.shared.f32 	[%r112], %f197;
	add.s32 	%r427, %r427, %r108;
	mul.lo.s32 	%r113, %r415, %r107;
	shl.b32 	%r114, %r113, 2;
	add.s32 	%r425, %r425, %r114;
	add.s32 	%r424, %r424, %r114;
	add.s32 	%r423, %r423, %r114;
	and.b32  	%r115, %r106, -16;
	add.s32 	%r422, %r422, %r115;
	add.s32 	%r421, %r421, %r114;
	add.s32 	%r420, %r420, 4;
	setp.ne.s32 	%p2, %r420, 0;
	@%p2 bra 	$L__BB2_3;
$L__BB2_4:
	add.s32 	%r116, %r1, 1;
	and.b32  	%r117, %r116, 3;
	setp.eq.s32 	%p3, %r117, 0;
	@%p3 bra 	$L__BB2_8;
	ld.param.u32 	%r416, [_ZN22matmul_improved_reduce27matmul_improved_partial_sumEiiiPKfS1_Pf_param_2];
	setp.eq.s32 	%p4, %r117, 1;
	mov.u32 	%r120, %tid.y;
	mov.u32 	%r121, %ntid.x;
	mov.u32 	%r122, %tid.x;
	mad.lo.s32 	%r123, %r120, %r121, %r122;
	shr.u32 	%r124, %r123, 4;
	add.s32 	%r24, %r427, %r124;
	and.b32  	%r125, %r123, 15;
	mad.lo.s32 	%r126, %r24, %r416, %r125;
	mul.wide.s32 	%rd39, %r126, 4;
	add.s64 	%rd40, %rd133, %rd39;
	ld.global.f32 	%f198, [%rd40];
	shl.b32 	%r127, %r123, 8;
	and.b32  	%r128, %r127, 3840;
	mov.u32 	%r129, _ZN22matmul_improved_reduce5shmemE;
	add.s32 	%r130, %r129, %r128;
	shl.b32 	%r131, %r24, 2;
	add.s32 	%r132, %r130, %r131;
	st.shared.f32 	[%r132], %f198;
	@%p4 bra 	$L__BB2_8;
	ld.param.u32 	%r417, [_ZN22matmul_improved_reduce27matmul_improved_partial_sumEiiiPKfS1_Pf_param_2];
	setp.eq.s32 	%p5, %r117, 2;
	mov.u32 	%r135, %ntid.x;
	mov.u32 	%r136, %ntid.y;
	mul.lo.s32 	%r137, %r135, %r136;
	shr.u32 	%r138, %r137, 4;
	add.s32 	%r25, %r24, %r138;
	mov.u32 	%r139, %tid.y;
	mov.u32 	%r140, %tid.x;
	mad.lo.s32 	%r141, %r139, %r135, %r140;
	and.b32  	%r142, %r141, 15;
	mad.lo.s32 	%r143, %r25, %r417, %r142;
	mul.wide.s32 	%rd41, %r143, 4;
	add.s64 	%rd42, %rd133, %rd41;
	ld.global.f32 	%f199, [%rd42];
	shl.b32 	%r144, %r138, 2;
	shl.b32 	%r145, %r141, 8;
	and.b32  	%r146, %r145, 3840;
	mov.u32 	%r147, _ZN22matmul_improved_reduce5shmemE;
	add.s32 	%r148, %r147, %r146;
	shl.b32 	%r149, %r24, 2;
	add.s32 	%r150, %r148, %r149;
	add.s32 	%r26, %r150, %r144;
	st.shared.f32 	[%r26], %f199;
	@%p5 bra 	$L__BB2_8;
	ld.param.u32 	%r418, [_ZN22matmul_improved_reduce27matmul_improved_partial_sumEiiiPKfS1_Pf_param_2];
	mov.u32 	%r152, %ntid.y;
	mul.lo.s32 	%r153, %r135, %r152;
	shr.u32 	%r154, %r153, 4;
	add.s32 	%r155, %r25, %r154;
	mov.u32 	%r156, %tid.y;
	mov.u32 	%r157, %tid.x;
	mad.lo.s32 	%r158, %r156, %r135, %r157;
	and.b32  	%r159, %r158, 15;
	mad.lo.s32 	%r160, %r155, %r418, %r159;
	mul.wide.s32 	%rd43, %r160, 4;
	add.s64 	%rd44, %rd133, %rd43;
	ld.global.f32 	%f200, [%rd44];
	shl.b32 	%r161, %r154, 2;
	add.s32 	%r162, %r26, %r161;
	st.shared.f32 	[%r162], %f200;
$L__BB2_8:
	setp.lt.u16 	%p6, %rs1, 3;
	mov.b32 	%r430, 0;
	@%p6 bra 	$L__BB2_11;
	mov.b32 	%r430, 0;
	mov.u32 	%r429, %r430;
$L__BB2_10:
	ld.param.u32 	%r345, [_ZN22matmul_improved_reduce27matmul_improved_partial_sumEiiiPKfS1_Pf_param_1];
	mov.u32 	%r165, %tid.y;
	mov.u32 	%r166, %ntid.x;
	mov.u32 	%r167, %tid.x;
	mad.lo.s32 	%r168, %r165, %r166, %r167;
	shr.u32 	%r169, %r168, 7;
	add.s32 	%r170, %r430, %r169;
	and.b32  	%r171, %r168, 127;
	mad.lo.s32 	%r172, %r170, %r345, %r171;
	mul.wide.s32 	%rd45, %r172, 4;
	add.s64 	%rd46, %rd134, %rd45;
	ld.global.f32 	%f201, [%rd46];
	shl.b32 	%r173, %r168, 2;
	and.b32  	%r174, %r173, 508;
	mov.u32 	%r175, _ZN22matmul_improved_reduce5shmemE;
	add.s32 	%r176, %r175, %r174;
	shl.b32 	%r177, %r170, 9;
	add.s32 	%r178, %r176, %r177;
	add.s32 	%r179, %r178, 4096;
	st.shared.f32 	[%r178+4096], %f201;
	mov.u32 	%r180, %ntid.y;
	mul.lo.s32 	%r181, %r166, %r180;
	shr.u32 	%r182, %r181, 7;
	add.s32 	%r183, %r170, %r182;
	mad.lo.s32 	%r184, %r183, %r345, %r171;
	mul.wide.s32 	%rd47, %r184, 4;
	add.s64 	%rd48, %rd134, %rd47;
	ld.global.f32 	%f202, [%rd48];
	shl.b32 	%r185, %r182, 9;
	add.s32 	%r186, %r179, %r185;
	st.shared.f32 	[%r186], %f202;
	add.s32 	%r187, %r183, %r182;
	mad.lo.s32 	%r188, %r187, %r345, %r171;
	mul.wide.s32 	%rd49, %r188, 4;
	add.s64 	%rd50, %rd134, %rd49;
	ld.global.f32 	%f203, [%rd50];
	add.s32 	%r189, %r186, %r185;
	st.shared.f32 	[%r189], %f203;
	add.s32 	%r190, %r187, %r182;
	mad.lo.s32 	%r191, %r190, %r345, %r171;
	mul.wide.s32 	%rd51, %r191, 4;
	add.s64 	%rd52, %rd134, %rd51;
	ld.global.f32 	%f204, [%rd52];
	add.s32 	%r192, %r189, %r185;
	st.shared.f32 	[%r192], %f204;
	shl.b32 	%r193, %r182, 2;
	add.s32 	%r430, %r193, %r430;
	add.s32 	%r429, %r429, 4;
	cvt.u32.u16 	%r194, %rs1;
	add.s32 	%r195, %r194, 1;
	and.b32  	%r196, %r195, 131068;
	setp.ne.s32 	%p7, %r429, %r196;
	@%p7 bra 	$L__BB2_10;
$L__BB2_11:
	cvt.u32.u16 	%r197, %rs1;
	add.s32 	%r198, %r197, 1;
	and.b32  	%r199, %r198, 3;
	setp.eq.s32 	%p8, %r199, 0;
	@%p8 bra 	$L__BB2_15;
	ld.param.u32 	%r346, [_ZN22matmul_improved_reduce27matmul_improved_partial_sumEiiiPKfS1_Pf_param_1];
	setp.eq.s32 	%p9, %r199, 1;
	mov.u32 	%r203, %tid.y;
	mov.u32 	%r204, %ntid.x;
	mov.u32 	%r205, %tid.x;
	mad.lo.s32 	%r206, %r203, %r204, %r205;
	shr.u32 	%r207, %r206, 7;
	add.s32 	%r32, %r430, %r207;
	and.b32  	%r208, %r206, 127;
	mad.lo.s32 	%r209, %r32, %r346, %r208;
	mul.wide.s32 	%rd53, %r209, 4;
	add.s64 	%rd54, %rd134, %rd53;
	ld.global.f32 	%f205, [%rd54];
	shl.b32 	%r210, %r206, 2;
	and.b32  	%r211, %r210, 508;
	mov.u32 	%r212, _ZN22matmul_improved_reduce5shmemE;
	add.s32 	%r213, %r212, %r211;
	shl.b32 	%r214, %r32, 9;
	add.s32 	%r215, %r213, %r214;
	st.shared.f32 	[%r215+4096], %f205;
	@%p9 bra 	$L__BB2_15;
	ld.param.u32 	%r347, [_ZN22matmul_improved_reduce27matmul_improved_partial_sumEiiiPKfS1_Pf_param_1];
	setp.eq.s32 	%p10, %r199, 2;
	mov.u32 	%r219, %ntid.x;
	mov.u32 	%r220, %ntid.y;
	mul.lo.s32 	%r221, %r219, %r220;
	shr.u32 	%r222, %r221, 7;
	add.s32 	%r33, %r32, %r222;
	mov.u32 	%r223, %tid.y;
	mov.u32 	%r224, %tid.x;
	mad.lo.s32 	%r225, %r223, %r219, %r224;
	and.b32  	%r226, %r225, 127;
	mad.lo.s32 	%r227, %r33, %r347, %r226;
	mul.wide.s32 	%rd55, %r227, 4;
	add.s64 	%rd56, %rd134, %rd55;
	ld.global.f32 	%f206, [%rd56];
	shl.b32 	%r228, %r222, 9;
	shl.b32 	%r229, %r225, 2;
	and.b32  	%r230, %r229, 508;
	mov.u32 	%r231, _ZN22matmul_improved_reduce5shmemE;
	add.s32 	%r232, %r231, %r230;
	shl.b32 	%r233, %r32, 9;
	add.s32 	%r234, %r232, %r233;
	add.s32 	%r235, %r234, %r228;
	add.s32 	%r34, %r235, 4096;
	st.shared.f32 	[%r235+4096], %f206;
	@%p10 bra 	$L__BB2_15;
	ld.param.u32 	%r348, [_ZN22matmul_improved_reduce27matmul_improved_partial_sumEiiiPKfS1_Pf_param_1];
	mov.u32 	%r237, %ntid.y;
	mul.lo.s32 	%r238, %r219, %r237;
	shr.u32 	%r239, %r238, 7;
	add.s32 	%r240, %r33, %r239;
	mov.u32 	%r241, %tid.y;
	mov.u32 	%r242, %tid.x;
	mad.lo.s32 	%r243, %r241, %r219, %r242;
	and.b32  	%r244, %r243, 127;
	mad.lo.s32 	%r245, %r240, %r348, %r244;
	mul.wide.s32 	%rd57, %r245, 4;
	add.s64 	%rd58, %rd134, %rd57;
	ld.global.f32 	%f207, [%rd58];
	shl.b32 	%r246, %r239, 9;
	add.s32 	%r247, %r34, %r246;
	st.shared.f32 	[%r247], %f207;
$L__BB2_15:
	bar.sync 	0;
	mov.b32 	%r431, 0;
$L__BB2_16:
	shl.b32 	%r249, %r431, 9;
	mov.u32 	%r250, _ZN22matmul_improved_reduce5shmemE;
	add.s32 	%r251, %r250, %r249;
	mov.u32 	%r252, %tid.x;
	shl.b32 	%r253, %r252, 5;
	add.s32 	%r254, %r251, %r253;
	shl.b32 	%r255, %r431, 8;
	add.s32 	%r256, %r250, %r255;
	mov.u32 	%r257, %tid.y;
	shl.b32 	%r258, %r257, 5;
	add.s32 	%r259, %r256, %r258;
	ld.shared.v4.f32 	{%f208, %f209, %f210, %f211}, [%r259];
	ld.shared.v4.f32 	{%f212, %f213, %f214, %f215}, [%r254+4096];
	ld.shared.v4.f32 	{%f216, %f217, %f218, %f219}, [%r259+16];
	ld.shared.v4.f32 	{%f220, %f221, %f222, %f223}, [%r254+4112];
	fma.rn.f32 	%f351, %f208, %f212, %f351;
	fma.rn.f32 	%f350, %f208, %f213, %f350;
	fma.rn.f32 	%f349, %f208, %f214, %f349;
	fma.rn.f32 	%f348, %f208, %f215, %f348;
	fma.rn.f32 	%f347, %f208, %f220, %f347;
	fma.rn.f32 	%f346, %f208, %f221, %f346;
	fma.rn.f32 	%f345, %f208, %f222, %f345;
	fma.rn.f32 	%f344, %f208, %f223, %f344;
	fma.rn.f32 	%f343, %f209, %f212, %f343;
	fma.rn.f32 	%f342, %f209, %f213, %f342;
	fma.rn.f32 	%f341, %f209, %f214, %f341;
	fma.rn.f32 	%f340, %f209, %f215, %f340;
	fma.rn.f32 	%f339, %f209, %f220, %f339;
	fma.rn.f32 	%f338, %f209, %f221, %f338;
	fma.rn.f32 	%f337, %f209, %f222, %f337;
	fma.rn.f32 	%f336, %f209, %f223, %f336;
	fma.rn.f32 	%f335, %f210, %f212, %f335;
	fma.rn.f32 	%f334, %f210, %f213, %f334;
	fma.rn.f32 	%f333, %f210, %f214, %f333;
	fma.rn.f32 	%f332, %f210, %f215, %f332;
	fma.rn.f32 	%f331, %f210, %f220, %f331;
	fma.rn.f32 	%f330, %f210, %f221, %f330;
	fma.rn.f32 	%f329, %f210, %f222, %f329;
	fma.rn.f32 	%f328, %f210, %f223, %f328;
	fma.rn.f32 	%f327, %f211, %f212, %f327;
	fma.rn.f32 	%f326, %f211, %f213, %f326;
	fma.rn.f32 	%f325, %f211, %f214, %f325;
	fma.rn.f32 	%f324, %f211, %f215, %f324;
	fma.rn.f32 	%f323, %f211, %f220, %f323;
	fma.rn.f32 	%f322, %f211, %f221, %f322;
	fma.rn.f32 	%f321, %f211, %f222, %f321;
	fma.rn.f32 	%f320, %f211, %f223, %f320;
	fma.rn.f32 	%f319, %f216, %f212, %f319;
	fma.rn.f32 	%f318, %f216, %f213, %f318;
	fma.rn.f32 	%f317, %f216, %f214, %f317;
	fma.rn.f32 	%f316, %f216, %f215, %f316;
	fma.rn.f32 	%f315, %f216, %f220, %f315;
	fma.rn.f32 	%f314, %f216, %f221, %f314;
	fma.rn.f32 	%f313, %f216, %f222, %f313;
	fma.rn.f32 	%f312, %f216, %f223, %f312;
	fma.rn.f32 	%f311, %f217, %f212, %f311;
	fma.rn.f32 	%f310, %f217, %f213, %f310;
	fma.rn.f32 	%f309, %f217, %f214, %f309;
	fma.rn.f32 	%f308, %f217, %f215, %f308;
	fma.rn.f32 	%f307, %f217, %f220, %f307;
	fma.rn.f32 	%f306, %f217, %f221, %f306;
	fma.rn.f32 	%f305, %f217, %f222, %f305;
	fma.rn.f32 	%f304, %f217, %f223, %f304;
	fma.rn.f32 	%f303, %f218, %f212, %f303;
	fma.rn.f32 	%f302, %f218, %f213, %f302;
	fma.rn.f32 	%f301, %f218, %f214, %f301;
	fma.rn.f32 	%f300, %f218, %f215, %f300;
	fma.rn.f32 	%f299, %f218, %f220, %f299;
	fma.rn.f32 	%f298, %f218, %f221, %f298;
	fma.rn.f32 	%f297, %f218, %f222, %f297;
	fma.rn.f32 	%f296, %f218, %f223, %f296;
	fma.rn.f32 	%f295, %f219, %f212, %f295;
	fma.rn.f32 	%f294, %f219, %f213, %f294;
	fma.rn.f32 	%f293, %f219, %f214, %f293;
	fma.rn.f32 	%f292, %f219, %f215, %f292;
	fma.rn.f32 	%f291, %f219, %f220, %f291;
	fma.rn.f32 	%f290, %f219, %f221, %f290;
	fma.rn.f32 	%f289, %f219, %f222, %f289;
	fma.rn.f32 	%f288, %f219, %f223, %f288;
	add.s32 	%r431, %r431, 1;
	setp.ne.s32 	%p11, %r431, 16;
	@%p11 bra 	$L__BB2_16;
	ld.param.u32 	%r349, [_ZN22matmul_improved_reduce27matmul_improved_partial_sumEiiiPKfS1_Pf_param_1];
	bar.sync 	0;
	add.s32 	%r419, %r419, 1;
	setp.ne.s32 	%p12, %r419, 8;
	shl.b32 	%r260, %r349, 4;
	mul.wide.s32 	%rd59, %r260, 4;
	add.s64 	%rd134, %rd134, %rd59;
	add.s64 	%rd133, %rd133, 64;
	@%p12 bra 	$L__BB2_1;
	ld.param.u32 	%r350, [_ZN22matmul_improved_reduce27matmul_improved_partial_sumEiiiPKfS1_Pf_param_1];
	ld.param.u32 	%r281, [_ZN22matmul_improved_reduce27matmul_improved_partial_sumEiiiPKfS1_Pf_param_0];
	mov.u32 	%r261, %ctaid.z;
	mul.lo.s32 	%r262, %r281, %r261;
	mul.lo.s32 	%r263, %r262, %r350;
	cvt.s64.s32 	%rd7, %r263;
	mov.u32 	%r264, %ctaid.y;
	shl.b32 	%r265, %r264, 6;
	shl.b32 	%r267, %r257, 3;
	add.s32 	%r38, %r265, %r267;
	mov.u32 	%r268, %ctaid.x;
	shl.b32 	%r269, %r268, 7;
	shl.b32 	%r271, %r252, 3;
	add.s32 	%r272, %r269, %r271;
	setp.ge.s32 	%p13, %r38, %r281;
	mul.lo.s32 	%r40, %r38, %r350;
	setp.ge.s32 	%p14, %r272, %r350;
	or.pred  	%p15, %p13, %p14;
	@%p15 bra 	$L__BB2_20;
	ld.param.u64 	%rd128, [_ZN22matmul_improved_reduce27matmul_improved_partial_sumEiiiPKfS1_Pf_param_5];
	add.s32 	%r273, %r272, %r40;
	cvt.s64.s32 	%rd60, %r273;
	add.s64 	%rd61, %rd60, %rd7;
	cvta.to.global.u64 	%rd62, %rd128;
	shl.b64 	%rd63, %rd61, 2;
	add.s64 	%rd64, %rd62, %rd63;
	st.global.f32 	[%rd64], %f351;
$L__BB2_20:
	ld.param.u64 	%rd129, [_ZN22matmul_improved_reduce27matmul_improved_partial_sumEiiiPKfS1_Pf_param_5];
	ld.param.u32 	%r351, [_ZN22matmul_improved_reduce27matmul_improved_partial_sumEiiiPKfS1_Pf_param_1];
	ld.param.u32 	%r282, [_ZN22matmul_improved_reduce27matmul_improved_partial_sumEiiiPKfS1_Pf_param_0];
	setp.ge.s32 	%p16, %r38, %r282;
	add.s32 	%r41, %r272, 1;
	setp.ge.s32 	%p17, %r41, %r351;
	cvt.s64.s32 	%rd65, %r40;
	cvt.s64.s32 	%rd8, %r272;
	add.s64 	%rd66, %rd8, %rd65;
	add.s64 	%rd67, %rd66, %rd7;
	cvta.to.global.u64 	%rd68, %rd129;
	shl.b64 	%rd69, %rd67, 2;
	add.s64 	%rd9, %rd68, %rd69;
	or.pred  	%p18, %p16, %p17;
	@%p18 bra 	$L__BB2_22;
	st.global.f32 	[%rd9+4], %f350;
$L__BB2_22:
	ld.param.u32 	%r352, [_ZN22matmul_improved_reduce27matmul_improved_partial_sumEiiiPKfS1_Pf_param_1];
	ld.param.u32 	%r283, [_ZN22matmul_improved_reduce27matmul_improved_partial_sumEiiiPKfS1_Pf_param_0];
	setp.ge.s32 	%p19, %r38, %r283;
	add.s32 	%r42, %r272, 2;
	setp.ge.s32 	%p20, %r42, %r352;
	or.pred  	%p21, %p19, %p20;
	@%p21 bra 	$L__BB2_24;
	st.global.f32 	[%rd9+8], %f349;
$L__BB2_24:
	ld.param.u32 	%r353, [_ZN22matmul_improved_reduce27matmul_improved_partial_sumEiiiPKfS1_Pf_param_1];
	ld.param.u32 	%r284, [_ZN22matmul_improved_reduce27matmul_improved_partial_sumEiiiPKfS1_Pf_param_0];
	setp.ge.s32 	%p22, %r38, %r284;
	add.s32 	%r43, %r272, 3;
	setp.ge.s32 	%p23, %r43, %r353;
	or.pred  	%p24, %p22, %p23;
	@%p24 bra 	$L__BB2_26;
	st.global.f32 	[%rd9+12], %f348;
$L__BB2_26:
	ld.param.u32 	%r354, [_ZN22matmul_improved_reduce27matmul_improved_partial_sumEiiiPKfS1_Pf_param_1];
	ld.param.u32 	%r285, [_ZN22matmul_improved_reduce27matmul_improved_partial_sumEiiiPKfS1_Pf_param_0];
	setp.ge.s32 	%p25, %r38, %r285;
	add.s32 	%r44, %r272, 4;
	setp.ge.s32 	%p26, %r44, %r354;
	or.pred  	%p27, %p25, %p26;
	@%p27 bra 	$L__BB2_28;
	st.global.f32 	[%rd9+16], %f347;
$L__BB2_28:
	ld.param.u32 	%r355, [_ZN22matmul_improved_reduce27matmul_improved_partial_sumEiiiPKfS1_Pf_param_1];
	ld.param.u32 	%r286, [_ZN22matmul_improved_reduce27matmul_improved_partial_sumEiiiPKfS1_Pf_param_0];
	setp.ge.s32 	%p28, %r38, %r286;
	add.s32 	%r45, %r272, 5;
	setp.ge.s32 	%p29, %r45, %r355;
	or.pred  	%p30, %p28, %p29;
	@%p30 bra 	$L__BB2_30;
	st.global.f32 	[%rd9+20], %f346;
$L__BB2_30:
	ld.param.u32 	%r356, [_ZN22matmul_improved_reduce27matmul_improved_partial_sumEiiiPKfS1_Pf_param_1];
	ld.param.u32 	%r287, [_ZN22matmul_improved_reduce27matmul_improved_partial_sumEiiiPKfS1_Pf_param_0];
	setp.ge.s32 	%p31, %r38, %r287;
	add.s32 	%r46, %r272, 6;
	setp.ge.s32 	%p32, %r46, %r356;
	or.pred  	%p33, %p31, %p32;
	@%p33 bra 	$L__BB2_32;
	st.global.f32 	[%rd9+24], %f345;
$L__BB2_32:
	ld.param.u32 	%r357, [_ZN22matmul_improved_reduce27matmul_improved_partial_sumEiiiPKfS1_Pf_param_1];
	ld.param.u32 	%r288, [_ZN22matmul_improved_reduce27matmul_improved_partial_sumEiiiPKfS1_Pf_param_0];
	setp.ge.s32 	%p34, %r38, %r288;
	add.s32 	%r47, %r272, 7;
	setp.ge.s32 	%p35, %r47, %r357;
	or.pred  	%p36, %p34, %p35;
	@%p36 bra 	$L__BB2_34;
	st.global.f32 	[%rd9+28], %f344;
$L__BB2_34:
	ld.param.u32 	%r358, [_ZN22matmul_improved_reduce27matmul_improved_partial_sumEiiiPKfS1_Pf_param_1];
	ld.param.u32 	%r289, [_ZN22matmul_improved_reduce27matmul_improved_partial_sumEiiiPKfS1_Pf_param_0];
	setp.ge.s32 	%p37, %r272, %r358;
	add.s32 	%r48, %r38, 1;
	setp.ge.s32 	%p38, %r48, %r289;
	add.s32 	%r49, %r40, %r358;
	or.pred  	%p39, %p38, %p37;
	@%p39 bra 	$L__BB2_36;
	ld.param.u64 	%rd130, [_ZN22matmul_improved_reduce27matmul_improved_partial_sumEiiiPKfS1_Pf_param_5];
	add.s32 	%r274, %r272, %r49;
	cvt.s64.s32 	%rd70, %r274;
	add.s64 	%rd71, %rd70, %rd7;
	cvta.to.global.u64 	%rd72, %rd130;
	shl.b64 	%rd73, %rd71, 2;
	add.s64 	%rd74, %rd72, %rd73;
	st.global.f32 	[%rd74], %f343;
$L__BB2_36:
	ld.param.u64 	%rd131, [_ZN22matmul_improved_reduce27matmul_improved_partial_sumEiiiPKfS1_Pf_param_5];
	ld.param.u32 	%r359, [_ZN22matmul_improved_reduce27matmul_improved_partial_sumEiiiPKfS1_Pf_param_1];
	ld.param.u32 	%r290, [_ZN22matmul_improved_reduce27matmul_improved_partial_sumEiiiPKfS1_Pf_param_0];
	setp.ge.s32 	%p40, %r48, %r290;
	setp.ge.s32 	%p41, %r41, %r359;
	cvt.s64.s32 	%rd75, %r49;
	add.s64 	%rd76, %rd8, %rd75;
	add.s64 	%rd77, %rd76, %rd7;
	cvta.to.global.u64 	%rd78, %rd131;
	shl.b64 	%rd79, %rd77, 2;
	add.s64 	%rd10, %rd78, %rd79;
	or.pred  	%p42, %p40, %p41;
	@%p42 bra 	$L__BB2_38;
	st.global.f32 	[%rd10+4], %f342;
$L__BB2_38:
	ld.param.u32 	%r360, [_ZN22matmul_improved_reduce27matmul_improved_partial_sumEiiiPKfS1_Pf_param_1];
	ld.param.u32 	%r291, [_ZN22matmul_improved_reduce27matmul_improved_partial_sumEiiiPKfS1_Pf_param_0];
	setp.ge.s32 	%p43, %r48, %r291;
	setp.ge.s32 	%p44, %r42, %r360;
	or.pred  	%p45, %p43, %p44;
	@%p45 bra 	$L__BB2_40;
	st.global.f32 	[%rd10+8], %f341;
$L__BB2_40:
	ld.param.u32 	%r361, [_ZN22matmul_improved_reduce27matmul_improved_partial_sumEiiiPKfS1_Pf_param_1];
	ld.param.u32 	%r292, [_ZN22matmul_improved_reduce27matmul_improved_partial_sumEiiiPKfS1_Pf_param_0];
	setp.ge.s32 	%p46, %r48, %r292;
	setp.ge.s32 	%p47, %r43, %r361;
	or.pred  	%p48, %p46, %p47;
	@%p48 bra 	$L__BB2_42;
	st.global.f32 	[%rd10+12], %f340;
$L__BB2_42:
	ld.param.u32 	%r362, [_ZN22matmul_improved_reduce27matmul_improved_partial_sumEiiiPKfS1_Pf_param_1];
	ld.param.u32 	%r293, [_ZN22matmul_improved_reduce27matmul_improved_partial_sumEiiiPKfS1_Pf_param_0];
	setp.ge.s32 	%p49, %r48, %r293;
	setp.ge.s32 	%p50, %r44, %r362;
	or.pred  	%p51, %p49, %p50;
	@%p51 bra 	$L__BB2_44;
	st.global.f32 	[%rd10+16], %f339;
$L__BB2_44:
	ld.param.u32 	%r363, [_ZN22matmul_improved_reduce27matmul_improved_partial_sumEiiiPKfS1_Pf_param_1];
	ld.param.u32 	%r294, [_ZN22matmul_improved_reduce27matmul_improved_partial_sumEiiiPKfS1_Pf_param_0];
	setp.ge.s32 	%p52, %r48, %r294;
	setp.ge.s32 	%p53, %r45, %r363;
	or.pred  	%p54, %p52, %p53;
	@%p54 bra 	$L__BB2_46;
	st.global.f32 	[%rd10+20], %f338;
$L__BB2_46:
	ld.param.u32 	%r364, [_ZN22matmul_improved_reduce27matmul_improved_partial_sumEiiiPKfS1_Pf_param_1];
	ld.param.u32 	%r295, [_ZN22matmul_improved_reduce27matmul_improved_partial_sumEiiiPKfS1_Pf_param_0];
	setp.ge.s32 	%p55, %r48, %r295;
	setp.ge.s32 	%p56, %r46, %r364;
	or.pred  	%p57, %p55, %p56;
	@%p57 bra 	$L__BB2_48;
	st.global.f32 	[%rd10+24], %f337;
$L__BB2_48:
	ld.param.u32 	%r365, [_ZN22matmul_improved_reduce27matmul_improved_partial_sumEiiiPKfS1_Pf_param_1];
	ld.param.u32 	%r296, [_ZN22matmul_improved_reduce27matmul_improved_partial_sumEiiiPKfS1_Pf_param_0];
	setp.ge.s32 	%p58, %r48, %r296;
	setp.ge.s32 	%p59, %r47, %r365;
	or.pred  	%p60, %p58, %p59;
	@%p60 bra 	$L__BB2_50;
	st.global.f32 	[%rd10+28], %f336;
$L__BB2_50:
	ld.param.u64 	%rd132, [_ZN22matmul_improved_reduce27matmul_improved_partial_sumEiiiPKfS1_Pf_param_5];
	ld.param.u32 	%r366, [_ZN22matmul_improved_reduce27matmul_improved_partial_sumEiiiPKfS1_Pf_param_1];
	ld.param.u32 	%r297, [_ZN22matmul_improved_reduce27matmul_improved_partial_sumEiiiPKfS1_Pf_param_0];
	cvta.to.global.u64 	%rd11, %rd132;
	setp.ge.s32 	%p61, %r272, %r366;
	add.s32 	%r50, %r38, 2;
	setp.ge.s32 	%p62, %r50, %r297;
	add.s32 	%r51, %r49, %r366;
	or.pred  	%p63, %p62, %p61;
	@%p63 bra 	$L__BB2_52;
	add.s32 	%r275, %r272, %r51;
	cvt.s64.s32 	%rd80, %r275;
	add.s64 	%rd81, %rd80, %rd7;
	shl.b64 	%rd82, %rd81, 2;
	add.s64 	%rd83, %rd11, %rd82;
	st.global.f32 	[%rd83], %f335;
$L__BB2_52:
	ld.param.u32 	%r367, [_ZN22matmul_improved_reduce27matmul_improved_partial_sumEiiiPKfS1_Pf_param_1];
	ld.param.u32 	%r298, [_ZN22matmul_improved_reduce27matmul_improved_partial_sumEiiiPKfS1_Pf_param_0];
	setp.ge.s32 	%p64, %r50, %r298;
	setp.ge.s32 	%p65, %r41, %r367;
	cvt.s64.s32 	%rd84, %r51;
	add.s64 	%rd85, %rd8, %rd84;
	add.s64 	%rd86, %rd85, %rd7;
	shl.b64 	%rd87, %rd86, 2;
	add.s64 	%rd12, %rd11, %rd87;
	or.pred  	%p66, %p64, %p65;
	@%p66 bra 	$L__BB2_54;
	st.global.f32 	[%rd12+4], %f334;
$L__BB2_54:
	ld.param.u32 	%r368, [_ZN22matmul_improved_reduce27matmul_improved_partial_sumEiiiPKfS1_Pf_param_1];
	ld.param.u32 	%r299, [_ZN22matmul_improved_reduce27matmul_improved_partial_sumEiiiPKfS1_Pf_param_0];
	setp.ge.s32 	%p67, %r50, %r299;
	setp.ge.s32 	%p68, %r42, %r368;
	or.pred  	%p69, %p67, %p68;
	@%p69 bra 	$L__BB2_56;
	st.global.f32 	[%rd12+8], %f333;
$L__BB2_56:
	ld.param.u32 	%r369, [_ZN22matmul_improved_reduce27matmul_improved_partial_sumEiiiPKfS1_Pf_param_1];
	ld.param.u32 	%r300, [_ZN22matmul_improved_reduce27matmul_improved_partial_sumEiiiPKfS1_Pf_param_0];
	setp.ge.s32 	%p70, %r50, %r300;
	setp.ge.s32 	%p71, %r43, %r369;
	or.pred  	%p72, %p70, %p71;
	@%p72 bra 	$L__BB2_58;
	st.global.f32 	[%rd12+12], %f332;
$L__BB2_58:
	ld.param.u32 	%r370, [_ZN22matmul_improved_reduce27matmul_improved_partial_sumEiiiPKfS1_Pf_param_1];
	ld.param.u32 	%r301, [_ZN22matmul_improved_reduce27matmul_improved_partial_sumEiiiPKfS1_Pf_param_0];
	setp.ge.s32 	%p73, %r50, %r301;
	setp.ge.s32 	%p74, %r44, %r370;
	or.pred  	%p75, %p73, %p74;
	@%p75 bra 	$L__BB2_60;
	st.global.f32 	[%rd12+16], %f331;
$L__BB2_60:
	ld.param.u32 	%r371, [_ZN22matmul_improved_reduce27matmul_improved_partial_sumEiiiPKfS1_Pf_param_1];
	ld.param.u32 	%r302, [_ZN22matmul_improved_reduce27matmul_improved_partial_sumEiiiPKfS1_Pf_param_0];
	setp.ge.s32 	%p76, %r50, %r302;
	setp.ge.s32 	%p77, %r45, %r371;
	or.pred  	%p78, %p76, %p77;
	@%p78 bra 	$L__BB2_62;
	st.global.f32 	[%rd12+20], %f330;
$L__BB2_62:
	ld.param.u32 	%r372, [_ZN22matmul_improved_reduce27matmul_improved_partial_sumEiiiPKfS1_Pf_param_1];
	ld.param.u32 	%r303, [_ZN22matmul_improved_reduce27matmul_improved_partial_sumEiiiPKfS1_Pf_param_0];
	setp.ge.s32 	%p79, %r50, %r303;
	setp.ge.s32 	%p80, %r46, %r372;
	or.pred  	%p81, %p79, %p80;
	@%p81 bra 	$L__BB2_64;
	st.global.f32 	[%rd12+24], %f329;
$L__BB2_64:
	ld.param.u32 	%r373, [_ZN22matmul_improved_reduce27matmul_improved_partial_sumEiiiPKfS1_Pf_param_1];
	ld.param.u32 	%r304, [_ZN22matmul_improved_reduce27matmul_improved_partial_sumEiiiPKfS1_Pf_param_0];
	setp.ge.s32 	%p82, %r50, %r304;
	setp.ge.s32 	%p83, %r47, %r373;
	or.pred  	%p84, %p82, %p83;
	@%p84 bra 	$L__BB2_66;
	st.global.f32 	[%rd12+28], %f328;
$L__BB2_66:
	ld.param.u32 	%r374, [_ZN22matmul_improved_reduce27matmul_improved_partial_sumEiiiPKfS1_Pf_param_1];
	ld.param.u32 	%r305, [_ZN22matmul_improved_reduce27matmul_improved_partial_sumEiiiPKfS1_Pf_param_0];
	setp.ge.s32 	%p85, %r272, %r374;
	add.s32 	%r52, %r38, 3;
	setp.ge.s32 	%p86, %r52, %r305;
	add.s32 	%r53, %r51, %r374;
	or.pred  	%p87, %p86, %p85;
	@%p87 bra 	$L__BB2_68;
	add.s32 	%r276, %r272, %r53;
	cvt.s64.s32 	%rd88, %r276;
	add.s64 	%rd89, %rd88, %rd7;
	shl.b64 	%rd90, %rd89, 2;
	add.s64 	%rd91, %rd11, %rd90;
	st.global.f32 	[%rd91], %f327;
$L__BB2_68:
	ld.param.u32 	%r375, [_ZN22matmul_improved_reduce27matmul_improved_partial_sumEiiiPKfS1_Pf_param_1];
	ld.param.u32 	%r306, [_ZN22matmul_improved_reduce27matmul_improved_partial_sumEiiiPKfS1_Pf_param_0];
	setp.ge.s32 	%p88, %r52, %r306;
	setp.ge.s32 	%p89, %r41, %r375;
	cvt.s64.s32 	%rd92, %r53;
	add.s64 	%rd93, %rd8, %rd92;
	add.s64 	%rd94, %rd93, %rd7;
	shl.b64 	%rd95, %rd94, 2;
	add.s64 	%rd13, %rd11, %rd95;
	or.pred  	%p90, %p88, %p89;
	@%p90 bra 	$L__BB2_70;
	st.global.f32 	[%rd13+4], %f326;
$L__BB2_70:
	ld.param.u32 	%r376, [_ZN22matmul_improved_reduce27matmul_improved_partial_sumEiiiPKfS1_Pf_param_1];
	ld.param.u32 	%r307, [_ZN22matmul_improved_reduce27matmul_improved_partial_sumEiiiPKfS1_Pf_param_0];
	setp.ge.s32 	%p91, %r52, %r307;
	setp.ge.s32 	%p92, %r42, %r376;
	or.pred  	%p93, %p91, %p92;
	@%p93 bra 	$L__BB2_72;
	st.global.f32 	[%rd13+8], %f325;
$L__BB2_72:
	ld.param.u32 	%r377, [_ZN22matmul_improved_reduce27matmul_improved_partial_sumEiiiPKfS1_Pf_param_1];
	ld.param.u32 	%r308, [_ZN22matmul_improved_reduce27matmul_improved_partial_sumEiiiPKfS1_Pf_param_0];
	setp.ge.s32 	%p94, %r52, %r308;
	setp.ge.s32 	%p95, %r43, %r377;
	or.pred  	%p96, %p94, %p95;
	@%p96 bra 	$L__BB2_74;
	st.global.f32 	[%rd13+12], %f324;
$L__BB2_74:
	ld.param.u32 	%r378, [_ZN22matmul_improved_reduce27matmul_improved_partial_sumEiiiPKfS1_Pf_param_1];
	ld.param.u32 	%r309, [_ZN22matmul_improved_reduce27matmul_improved_partial_sumEiiiPKfS1_Pf_param_0];
	setp.ge.s32 	%p97, %r52, %r309;
	setp.ge.s32 	%p98, %r44, %r378;
	or.pred  	%p99, %p97, %p98;
	@%p99 bra 	$L__BB2_76;
	st.global.f32 	[%rd13+16], %f323;
$L__BB2_76:
	ld.param.u32 	%r379, [_ZN22matmul_improved_reduce27matmul_improved_partial_sumEiiiPKfS1_Pf_param_1];
	ld.param.u32 	%r310, [_ZN22matmul_improved_reduce27matmul_improved_partial_sumEiiiPKfS1_Pf_param_0];
	setp.ge.s32 	%p100, %r52, %r310;
	setp.ge.s32 	%p101, %r45, %r379;
	or.pred  	%p102, %p100, %p101;
	@%p102 bra 	$L__BB2_78;
	st.global.f32 	[%rd13+20], %f322;
$L__BB2_78:
	ld.param.u32 	%r380, [_ZN22matmul_improved_reduce27matmul_improved_partial_sumEiiiPKfS1_Pf_param_1];
	ld.param.u32 	%r311, [_ZN22matmul_improved_reduce27matmul_improved_partial_sumEiiiPKfS1_Pf_param_0];
	setp.ge.s32 	%p103, %r52, %r311;
	setp.ge.s32 	%p104, %r46, %r380;
	or.pred  	%p105, %p103, %p104;
	@%p105 bra 	$L__BB2_80;
	st.global.f32 	[%rd13+24], %f321;
$L__BB2_80:
	ld.param.u32 	%r381, [_ZN22matmul_improved_reduce27matmul_improved_partial_sumEiiiPKfS1_Pf_param_1];
	ld.param.u32 	%r312, [_ZN22matmul_improved_reduce27matmul_improved_partial_sumEiiiPKfS1_Pf_param_0];
	setp.ge.s32 	%p106, %r52, %r312;
	setp.ge.s32 	%p107, %r47, %r381;
	or.pred  	%p108, %p106, %p107;
	@%p108 bra 	$L__BB2_82;
	st.global.f32 	[%rd13+28], %f320;
$L__BB2_82:
	ld.param.u32 	%r382, [_ZN22matmul_improved_reduce27matmul_improved_partial_sumEiiiPKfS1_Pf_param_1];
	ld.param.u32 	%r313, [_ZN22matmul_improved_reduce27matmul_improved_partial_sumEiiiPKfS1_Pf_param_0];
	setp.ge.s32 	%p109, %r272, %r382;
	add.s32 	%r54, %r38, 4;
	setp.ge.s32 	%p110, %r54, %r313;
	add.s32 	%r55, %r53, %r382;
	or.pred  	%p111, %p110, %p109;
	@%p111 bra 	$L__BB2_84;
	add.s32 	%r277, %r272, %r55;
	cvt.s64.s32 	%rd96, %r277;
	add.s64 	%rd97, %rd96, %rd7;
	shl.b64 	%rd98, %rd97, 2;
	add.s64 	%rd99, %rd11, %rd98;
	st.global.f32 	[%rd99], %f319;
$L__BB2_84:
	ld.param.u32 	%r383, [_ZN22matmul_improved_reduce27matmul_improved_partial_sumEiiiPKfS1_Pf_param_1];
	ld.param.u32 	%r314, [_ZN22matmul_improved_reduce27matmul_improved_partial_sumEiiiPKfS1_Pf_param_0];
	setp.ge.s32 	%p112, %r54, %r314;
	setp.ge.s32 	%p113, %r41, %r383;
	cvt.s64.s32 	%rd100, %r55;
	add.s64 	%rd101, %rd8, %rd100;
	add.s64 	%rd102, %rd101, %rd7;
	shl.b64 	%rd103, %rd102, 2;
	add.s64 	%rd14, %rd11, %rd103;
	or.pred  	%p114, %p112, %p113;
	@%p114 bra 	$L__BB2_86;
	st.global.f32 	[%rd14+4], %f318;
$L__BB2_86:
	ld.param.u32 	%r384, [_ZN22matmul_improved_reduce27matmul_improved_partial_sumEiiiPKfS1_Pf_param_1];
	ld.param.u32 	%r315, [_ZN22matmul_improved_reduce27matmul_improved_partial_sumEiiiPKfS1_Pf_param_0];
	setp.ge.s32 	%p115, %r54, %r315;
	setp.ge.s32 	%p116, %r42, %r384;
	or.pred  	%p117, %p115, %p116;
	@%p117 bra 	$L__BB2_88;
	st.global.f32 	[%rd14+8], %f317;
$L__BB2_88:
	ld.param.u32 	%r385, [_ZN22matmul_improved_reduce27matmul_improved_partial_sumEiiiPKfS1_Pf_param_1];
	ld.param.u32 	%r316, [_ZN22matmul_improved_reduce27matmul_improved_partial_sumEiiiPKfS1_Pf_param_0];
	setp.ge.s32 	%p118, %r54, %r316;
	setp.ge.s32 	%p119, %r43, %r385;
	or.pred  	%p120, %p118, %p119;
	@%p120 bra 	$L__BB2_90;
	st.global.f32 	[%rd14+12], %f316;
$L__BB2_90:
	ld.param.u32 	%r386, [_ZN22matmul_improved_reduce27matmul_improved_partial_sumEiiiPKfS1_Pf_param_1];
	ld.param.u32 	%r317, [_ZN22matmul_improved_reduce27matmul_improved_partial_sumEiiiPKfS1_Pf_param_0];
	setp.ge.s32 	%p121, %r54, %r317;
	setp.ge.s32 	%p122, %r44, %r386;
	or.pred  	%p123, %p121, %p122;
	@%p123 bra 	$L__BB2_92;
	st.global.f32 	[%rd14+16], %f315;
$L__BB2_92:
	ld.param.u32 	%r387, [_ZN22matmul_improved_reduce27matmul_improved_partial_sumEiiiPKfS1_Pf_param_1];
	ld.param.u32 	%r318, [_ZN22matmul_improved_reduce27matmul_improved_partial_sumEiiiPKfS1_Pf_param_0];
	setp.ge.s32 	%p124, %r54, %r318;
	setp.ge.s32 	%p125, %r45, %r387;
	or.pred  	%p126, %p124, %p125;
	@%p126 bra 	$L__BB2_94;
	st.global.f32 	[%rd14+20], %f314;
$L__BB2_94:
	ld.param.u32 	%r388, [_ZN22matmul_improved_reduce27matmul_improved_partial_sumEiiiPKfS1_Pf_param_1];
	ld.param.u32 	%r319, [_ZN22matmul_improved_reduce27matmul_improved_partial_sumEiiiPKfS1_Pf_param_0];
	setp.ge.s32 	%p127, %r54, %r319;
	setp.ge.s32 	%p128, %r46, %r388;
	or.pred  	%p129, %p127, %p128;
	@%p129 bra 	$L__BB2_96;
	st.global.f32 	[%rd14+24], %f313;
$L__BB2_96:
	ld.param.u32 	%r389, [_ZN22matmul_improved_reduce27matmul_improved_partial_sumEiiiPKfS1_Pf_param_1];
	ld.param.u32 	%r320, [_ZN22matmul_improved_reduce27matmul_improved_partial_sumEiiiPKfS1_Pf_param_0];
	setp.ge.s32 	%p130, %r54, %r320;
	setp.ge.s32 	%p131, %r47, %r389;
	or.pred  	%p132, %p130, %p131;
	@%p132 bra 	$L__BB2_98;
	st.global.f32 	[%rd14+28], %f312;
$L__BB2_98:
	ld.param.u32 	%r390, [_ZN22matmul_improved_reduce27matmul_improved_partial_sumEiiiPKfS1_Pf_param_1];
	ld.param.u32 	%r321, [_ZN22matmul_improved_reduce27matmul_improved_partial_sumEiiiPKfS1_Pf_param_0];
	setp.ge.s32 	%p133, %r272, %r390;
	add.s32 	%r56, %r38, 5;
	setp.ge.s32 	%p134, %r56, %r321;
	add.s32 	%r57, %r55, %r390;
	or.pred  	%p135, %p134, %p133;
	@%p135 bra 	$L__BB2_100;
	add.s32 	%r278, %r272, %r57;
	cvt.s64.s32 	%rd104, %r278;
	add.s64 	%rd105, %rd104, %rd7;
	shl.b64 	%rd106, %rd105, 2;
	add.s64 	%rd107, %rd11, %rd106;
	st.global.f32 	[%rd107], %f311;
$L__BB2_100:
	ld.param.u32 	%r391, [_ZN22matmul_improved_reduce27matmul_improved_partial_sumEiiiPKfS1_Pf_param_1];
	ld.param.u32 	%r322, [_ZN22matmul_improved_reduce27matmul_improved_partial_sumEiiiPKfS1_Pf_param_0];
	setp.ge.s32 	%p136, %r56, %r322;
	setp.ge.s32 	%p137, %r41, %r391;
	cvt.s64.s32 	%rd108, %r57;
	add.s64 	%rd109, %rd8, %rd108;
	add.s64 	%rd110, %rd109, %rd7;
	shl.b64 	%rd111, %rd110, 2;
	add.s64 	%rd15, %rd11, %rd111;
	or.pred  	%p138, %p136, %p137;
	@%p138 bra 	$L__BB2_102;
	st.global.f32 	[%rd15+4], %f310;
$L__BB2_102:
	ld.param.u32 	%r392, [_ZN22matmul_improved_reduce27matmul_improved_partial_sumEiiiPKfS1_Pf_param_1];
	ld.param.u32 	%r323, [_ZN22matmul_improved_reduce27matmul_improved_partial_sumEiiiPKfS1_Pf_param_0];
	setp.ge.s32 	%p139, %r56, %r323;
	setp.ge.s32 	%p140, %r42, %r392;
	or.pred  	%p141, %p139, %p140;
	@%p141 bra 	$L__BB2_104;
	st.global.f32 	[%rd15+8], %f309;
$L__BB2_104:
	ld.param.u32 	%r393, [_ZN22matmul_improved_reduce27matmul_improved_partial_sumEiiiPKfS1_Pf_param_1];
	ld.param.u32 	%r324, [_ZN22matmul_improved_reduce27matmul_improved_partial_sumEiiiPKfS1_Pf_param_0];
	setp.ge.s32 	%p142, %r56, %r324;
	setp.ge.s32 	%p143, %r43, %r393;
	or.pred  	%p144, %p142, %p143;
	@%p144 bra 	$L__BB2_106;
	st.global.f32 	[%rd15+12], %f308;
$L__BB2_106:
	ld.param.u32 	%r394, [_ZN22matmul_improved_reduce27matmul_improved_partial_sumEiiiPKfS1_Pf_param_1];
	ld.param.u32 	%r325, [_ZN22matmul_improved_reduce27matmul_improved_partial_sumEiiiPKfS1_Pf_param_0];
	setp.ge.s32 	%p145, %r56, %r325;
	setp.ge.s32 	%p146, %r44, %r394;
	or.pred  	%p147, %p145, %p146;
	@%p147 bra 	$L__BB2_108;
	st.global.f32 	[%rd15+16], %f307;
$L__BB2_108:
	ld.param.u32 	%r395, [_ZN22matmul_improved_reduce27matmul_improved_partial_sumEiiiPKfS1_Pf_param_1];
	ld.param.u32 	%r326, [_ZN22matmul_improved_reduce27matmul_improved_partial_sumEiiiPKfS1_Pf_param_0];
	setp.ge.s32 	%p148, %r56, %r326;
	setp.ge.s32 	%p149, %r45, %r395;
	or.pred  	%p150, %p148, %p149;
	@%p150 bra 	$L__BB2_110;
	st.global.f32 	[%rd15+20], %f306;
$L__BB2_110:
	ld.param.u32 	%r396, [_ZN22matmul_improved_reduce27matmul_improved_partial_sumEiiiPKfS1_Pf_param_1];
	ld.param.u32 	%r327, [_ZN22matmul_improved_reduce27matmul_improved_partial_sumEiiiPKfS1_Pf_param_0];
	setp.ge.s32 	%p151, %r56, %r327;
	setp.ge.s32 	%p152, %r46, %r396;
	or.pred  	%p153, %p151, %p152;
	@%p153 bra 	$L__BB2_112;
	st.global.f32 	[%rd15+24], %f305;
$L__BB2_112:
	ld.param.u32 	%r397, [_ZN22matmul_improved_reduce27matmul_improved_partial_sumEiiiPKfS1_Pf_param_1];
	ld.param.u32 	%r328, [_ZN22matmul_improved_reduce27matmul_improved_partial_sumEiiiPKfS1_Pf_param_0];
	setp.ge.s32 	%p154, %r56, %r328;
	setp.ge.s32 	%p155, %r47, %r397;
	or.pred  	%p156, %p154, %p155;
	@%p156 bra 	$L__BB2_114;
	st.global.f32 	[%rd15+28], %f304;
$L__BB2_114:
	ld.param.u32 	%r398, [_ZN22matmul_improved_reduce27matmul_improved_partial_sumEiiiPKfS1_Pf_param_1];
	ld.param.u32 	%r329, [_ZN22matmul_improved_reduce27matmul_improved_partial_sumEiiiPKfS1_Pf_param_0];
	setp.ge.s32 	%p157, %r272, %r398;
	add.s32 	%r58, %r38, 6;
	setp.ge.s32 	%p158, %r58, %r329;
	add.s32 	%r59, %r57, %r398;
	or.pred  	%p159, %p158, %p157;
	@%p159 bra 	$L__BB2_116;
	add.s32 	%r279, %r272, %r59;
	cvt.s64.s32 	%rd112, %r279;
	add.s64 	%rd113, %rd112, %rd7;
	shl.b64 	%rd114, %rd113, 2;
	add.s64 	%rd115, %rd11, %rd114;
	st.global.f32 	[%rd115], %f303;
$L__BB2_116:
	ld.param.u32 	%r399, [_ZN22matmul_improved_reduce27matmul_improved_partial_sumEiiiPKfS1_Pf_param_1];
	ld.param.u32 	%r330, [_ZN22matmul_improved_reduce27matmul_improved_partial_sumEiiiPKfS1_Pf_param_0];
	setp.ge.s32 	%p160, %r58, %r330;
	setp.ge.s32 	%p161, %r41, %r399;
	cvt.s64.s32 	%rd116, %r59;
	add.s64 	%rd117, %rd8, %rd116;
	add.s64 	%rd118, %rd117, %rd7;
	shl.b64 	%rd119, %rd118, 2;
	add.s64 	%rd16, %rd11, %rd119;
	or.pred  	%p162, %p160, %p161;
	@%p162 bra 	$L__BB2_118;
	st.global.f32 	[%rd16+4], %f302;
$L__BB2_118:
	ld.param.u32 	%r400, [_ZN22matmul_improved_reduce27matmul_improved_partial_sumEiiiPKfS1_Pf_param_1];
	ld.param.u32 	%r331, [_ZN22matmul_improved_reduce27matmul_improved_partial_sumEiiiPKfS1_Pf_param_0];
	setp.ge.s32 	%p163, %r58, %r331;
	setp.ge.s32 	%p164, %r42, %r400;
	or.pred  	%p165, %p163, %p164;
	@%p165 bra 	$L__BB2_120;
	st.global.f32 	[%rd16+8], %f301;
$L__BB2_120:
	ld.param.u32 	%r401, [_ZN22matmul_improved_reduce27matmul_improved_partial_sumEiiiPKfS1_Pf_param_1];
	ld.param.u32 	%r332, [_ZN22matmul_improved_reduce27matmul_improved_partial_sumEiiiPKfS1_Pf_param_0];
	setp.ge.s32 	%p166, %r58, %r332;
	setp.ge.s32 	%p167, %r43, %r401;
	or.pred  	%p168, %p166, %p167;
	@%p168 bra 	$L__BB2_122;
	st.global.f32 	[%rd16+12], %f300;
$L__BB2_122:
	ld.param.u32 	%r402, [_ZN22matmul_improved_reduce27matmul_improved_partial_sumEiiiPKfS1_Pf_param_1];
	ld.param.u32 	%r333, [_ZN22matmul_improved_reduce27matmul_improved_partial_sumEiiiPKfS1_Pf_param_0];
	setp.ge.s32 	%p169, %r58, %r333;
	setp.ge.s32 	%p170, %r44, %r402;
	or.pred  	%p171, %p169, %p170;
	@%p171 bra 	$L__BB2_124;
	st.global.f32 	[%rd16+16], %f299;
$L__BB2_124:
	ld.param.u32 	%r403, [_ZN22matmul_improved_reduce27matmul_improved_partial_sumEiiiPKfS1_Pf_param_1];
	ld.param.u32 	%r334, [_ZN22matmul_improved_reduce27matmul_improved_partial_sumEiiiPKfS1_Pf_param_0];
	setp.ge.s32 	%p172, %r58, %r334;
	setp.ge.s32 	%p173, %r45, %r403;
	or.pred  	%p174, %p172, %p173;
	@%p174 bra 	$L__BB2_126;
	st.global.f32 	[%rd16+20], %f298;
$L__BB2_126:
	ld.param.u32 	%r404, [_ZN22matmul_improved_reduce27matmul_improved_partial_sumEiiiPKfS1_Pf_param_1];
	ld.param.u32 	%r335, [_ZN22matmul_improved_reduce27matmul_improved_partial_sumEiiiPKfS1_Pf_param_0];
	setp.ge.s32 	%p175, %r58, %r335;
	setp.ge.s32 	%p176, %r46, %r404;
	or.pred  	%p177, %p175, %p176;
	@%p177 bra 	$L__BB2_128;
	st.global.f32 	[%rd16+24], %f297;
$L__BB2_128:
	ld.param.u32 	%r405, [_ZN22matmul_improved_reduce27matmul_improved_partial_sumEiiiPKfS1_Pf_param_1];
	ld.param.u32 	%r336, [_ZN22matmul_improved_reduce27matmul_improved_partial_sumEiiiPKfS1_Pf_param_0];
	setp.ge.s32 	%p178, %r58, %r336;
	setp.ge.s32 	%p179, %r47, %r405;
	or.pred  	%p180, %p178, %p179;
	@%p180 bra 	$L__BB2_130;
	st.global.f32 	[%rd16+28], %f296;
$L__BB2_130:
	ld.param.u32 	%r406, [_ZN22matmul_improved_reduce27matmul_improved_partial_sumEiiiPKfS1_Pf_param_1];
	ld.param.u32 	%r337, [_ZN22matmul_improved_reduce27matmul_improved_partial_sumEiiiPKfS1_Pf_param_0];
	setp.ge.s32 	%p181, %r272, %r406;
	add.s32 	%r60, %r38, 7;
	setp.ge.s32 	%p182, %r60, %r337;
	add.s32 	%r61, %r59, %r406;
	or.pred  	%p183, %p182, %p181;
	@%p183 bra 	$L__BB2_132;
	add.s32 	%r280, %r272, %r61;
	cvt.s64.s32 	%rd120, %r280;
	add.s64 	%rd121, %rd120, %rd7;
	shl.b64 	%rd122, %rd121, 2;
	add.s64 	%rd123, %rd11, %rd122;
	st.global.f32 	[%rd123], %f295;
$L__BB2_132:
	ld.param.u32 	%r407, [_ZN22matmul_improved_reduce27matmul_improved_partial_sumEiiiPKfS1_Pf_param_1];
	ld.param.u32 	%r338, [_ZN22matmul_improved_reduce27matmul_improved_partial_sumEiiiPKfS1_Pf_param_0];
	setp.ge.s32 	%p184, %r60, %r338;
	setp.ge.s32 	%p185, %r41, %r407;
	cvt.s64.s32 	%rd124, %r61;
	add.s64 	%rd125, %rd8, %rd124;
	add.s64 	%rd126, %rd125, %rd7;
	shl.b64 	%rd127, %rd126, 2;
	add.s64 	%rd17, %rd11, %rd127;
	or.pred  	%p186, %p184, %p185;
	@%p186 bra 	$L__BB2_134;
	st.global.f32 	[%rd17+4], %f294;
$L__BB2_134:
	ld.param.u32 	%r408, [_ZN22matmul_improved_reduce27matmul_improved_partial_sumEiiiPKfS1_Pf_param_1];
	ld.param.u32 	%r339, [_ZN22matmul_improved_reduce27matmul_improved_partial_sumEiiiPKfS1_Pf_param_0];
	setp.ge.s32 	%p187, %r60, %r339;
	setp.ge.s32 	%p188, %r42, %r408;
	or.pred  	%p189, %p187, %p188;
	@%p189 bra 	$L__BB2_136;
	st.global.f32 	[%rd17+8], %f293;
$L__BB2_136:
	ld.param.u32 	%r409, [_ZN22matmul_improved_reduce27matmul_improved_partial_sumEiiiPKfS1_Pf_param_1];
	ld.param.u32 	%r340, [_ZN22matmul_improved_reduce27matmul_improved_partial_sumEiiiPKfS1_Pf_param_0];
	setp.ge.s32 	%p190, %r60, %r340;
	setp.ge.s32 	%p191, %r43, %r409;
	or.pred  	%p192, %p190, %p191;
	@%p192 bra 	$L__BB2_138;
	st.global.f32 	[%rd17+12], %f292;
$L__BB2_138:
	ld.param.u32 	%r410, [_ZN22matmul_improved_reduce27matmul_improved_partial_sumEiiiPKfS1_Pf_param_1];
	ld.param.u32 	%r341, [_ZN22matmul_improved_reduce27matmul_improved_partial_sumEiiiPKfS1_Pf_param_0];
	setp.ge.s32 	%p193, %r60, %r341;
	setp.ge.s32 	%p194, %r44, %r410;
	or.pred  	%p195, %p193, %p194;
	@%p195 bra 	$L__BB2_140;
	st.global.f32 	[%rd17+16], %f291;
$L__BB2_140:
	ld.param.u32 	%r411, [_ZN22matmul_improved_reduce27matmul_improved_partial_sumEiiiPKfS1_Pf_param_1];
	ld.param.u32 	%r342, [_ZN22matmul_improved_reduce27matmul_improved_partial_sumEiiiPKfS1_Pf_param_0];
	setp.ge.s32 	%p196, %r60, %r342;
	setp.ge.s32 	%p197, %r45, %r411;
	or.pred  	%p198, %p196, %p197;
	@%p198 bra 	$L__BB2_142;
	st.global.f32 	[%rd17+20], %f290;
$L__BB2_142:
	ld.param.u32 	%r412, [_ZN22matmul_improved_reduce27matmul_improved_partial_sumEiiiPKfS1_Pf_param_1];
	ld.param.u32 	%r343, [_ZN22matmul_improved_reduce27matmul_improved_partial_sumEiiiPKfS1_Pf_param_0];
	setp.ge.s32 	%p199, %r60, %r343;
	setp.ge.s32 	%p200, %r46, %r412;
	or.pred  	%p201, %p199, %p200;
	@%p201 bra 	$L__BB2_144;
	st.global.f32 	[%rd17+24], %f289;
$L__BB2_144:
	ld.param.u32 	%r413, [_ZN22matmul_improved_reduce27matmul_improved_partial_sumEiiiPKfS1_Pf_param_1];
	ld.param.u32 	%r344, [_ZN22matmul_improved_reduce27matmul_improved_partial_sumEiiiPKfS1_Pf_param_0];
	setp.ge.s32 	%p202, %r60, %r344;
	setp.ge.s32 	%p203, %r47, %r413;
	or.pred  	%p204, %p202, %p203;
	@%p204 bra 	$L__BB2_146;
	st.global.f32 	[%rd17+28], %f288;
$L__BB2_146:
	ret;

}
	// .globl	_ZN22matmul_improved_reduce6reduceEiiiPfS0_
.visible .entry _ZN22matmul_improved_reduce6reduceEiiiPfS0_(
	.param .u32 _ZN22matmul_improved_reduce6reduceEiiiPfS0__param_0,
	.param .u32 _ZN22matmul_improved_reduce6reduceEiiiPfS0__param_1,
	.param .u32 _ZN22matmul_improved_reduce6reduceEiiiPfS0__param_2,
	.param .u64 .ptr .align 1 _ZN22matmul_improved_reduce6reduceEiiiPfS0__param_3,
	.param .u64 .ptr .align 1 _ZN22matmul_improved_reduce6reduceEiiiPfS0__param_4
)
{
	.reg .pred 	%p<10>;
	.reg .b32 	%r<27>;
	.reg .b32 	%f<83>;
	.reg .b64 	%rd<69>;

	ld.param.u32 	%r16, [_ZN22matmul_improved_reduce6reduceEiiiPfS0__param_0];
	ld.param.u32 	%r17, [_ZN22matmul_improved_reduce6reduceEiiiPfS0__param_1];
	ld.param.u32 	%r18, [_ZN22matmul_improved_reduce6reduceEiiiPfS0__param_2];
	ld.param.u64 	%rd16, [_ZN22matmul_improved_reduce6reduceEiiiPfS0__param_3];
	ld.param.u64 	%rd17, [_ZN22matmul_improved_reduce6reduceEiiiPfS0__param_4];
	mov.u32 	%r1, %ctaid.y;
	mov.u32 	%r19, %ctaid.x;
	mov.u32 	%r20, %ntid.x;
	mov.u32 	%r21, %tid.x;
	mad.lo.s32 	%r2, %r19, %r20, %r21;
	setp.lt.s32 	%p1, %r18, 1;
	mov.f32 	%f82, 0f00000000;
	@%p1 bra 	$L__BB3_13;
	add.s32 	%r3, %r18, 127;
	shr.u32 	%r4, %r3, 7;
	cvta.to.global.u64 	%rd65, %rd17;
	mad.lo.s32 	%r5, %r17, %r1, %r2;
	mul.lo.s32 	%r6, %r17, %r16;
	and.b32  	%r7, %r4, 15;
	setp.lt.u32 	%p2, %r18, 1921;
	mov.f32 	%f82, 0f00000000;
	@%p2 bra 	$L__BB3_4;
	mul.wide.s32 	%rd2, %r6, 64;
	mul.wide.s32 	%rd3, %r5, 4;
	and.b32  	%r23, %r4, 16777200;
	neg.s32 	%r25, %r23;
	mul.wide.s32 	%rd4, %r6, 4;
	mov.f32 	%f82, 0f00000000;
$L__BB3_3:
	.pragma "nounroll";
	add.s64 	%rd18, %rd65, %rd3;
	ld.global.f32 	%f18, [%rd18];
	add.f32 	%f19, %f82, %f18;
	add.s64 	%rd19, %rd18, %rd4;
	ld.global.f32 	%f20, [%rd19];
	add.f32 	%f21, %f19, %f20;
	add.s64 	%rd20, %rd19, %rd4;
	ld.global.f32 	%f22, [%rd20];
	add.f32 	%f23, %f21, %f22;
	add.s64 	%rd21, %rd20, %rd4;
	ld.global.f32 	%f24, [%rd21];
	add.f32 	%f25, %f23, %f24;
	add.s64 	%rd22, %rd21, %rd4;
	ld.global.f32 	%f26, [%rd22];
	add.f32 	%f27, %f25, %f26;
	add.s64 	%rd23, %rd22, %rd4;
	ld.global.f32 	%f28, [%rd23];
	add.f32 	%f29, %f27, %f28;
	add.s64 	%rd24, %rd23, %rd4;
	ld.global.f32 	%f30, [%rd24];
	add.f32 	%f31, %f29, %f30;
	add.s64 	%rd25, %rd24, %rd4;
	ld.global.f32 	%f32, [%rd25];
	add.f32 	%f33, %f31, %f32;
	add.s64 	%rd26, %rd25, %rd4;
	ld.global.f32 	%f34, [%rd26];
	add.f32 	%f35, %f33, %f34;
	add.s64 	%rd27, %rd26, %rd4;
	ld.global.f32 	%f36, [%rd27];
	add.f32 	%f37, %f35, %f36;
	add.s64 	%rd28, %rd27, %rd4;
	ld.global.f32 	%f38, [%rd28];
	add.f32 	%f39, %f37, %f38;
	add.s64 	%rd29, %rd28, %rd4;
	ld.global.f32 	%f40, [%rd29];
	add.f32 	%f41, %f39, %f40;
	add.s64 	%rd30, %rd29, %rd4;
	ld.global.f32 	%f42, [%rd30];
	add.f32 	%f43, %f41, %f42;
	add.s64 	%rd31, %rd30, %rd4;
	ld.global.f32 	%f44, [%rd31];
	add.f32 	%f45, %f43, %f44;
	add.s64 	%rd32, %rd31, %rd4;
	ld.global.f32 	%f46, [%rd32];
	add.f32 	%f47, %f45, %f46;
	add.s64 	%rd33, %rd32, %rd4;
	ld.global.f32 	%f48, [%rd33];
	add.f32 	%f82, %f47, %f48;
	add.s64 	%rd65, %rd65, %rd2;
	add.s32 	%r25, %r25, 16;
	setp.ne.s32 	%p3, %r25, 0;
	@%p3 bra 	$L__BB3_3;
$L__BB3_4:
	setp.eq.s32 	%p4, %r7, 0;
	@%p4 bra 	$L__BB3_13;
	and.b32  	%r11, %r4, 7;
	setp.lt.u32 	%p5, %r7, 8;
	@%p5 bra 	$L__BB3_7;
	mul.wide.s32 	%rd34, %r5, 4;
	add.s64 	%rd35, %rd65, %rd34;
	ld.global.f32 	%f50, [%rd35];
	add.f32 	%f51, %f82, %f50;
	mul.wide.s32 	%rd36, %r6, 4;
	add.s64 	%rd37, %rd65, %rd36;
	add.s64 	%rd38, %rd37, %rd34;
	ld.global.f32 	%f52, [%rd38];
	add.f32 	%f53, %f51, %f52;
	add.s64 	%rd39, %rd37, %rd36;
	add.s64 	%rd40, %rd39, %rd34;
	ld.global.f32 	%f54, [%rd40];
	add.f32 	%f55, %f53, %f54;
	add.s64 	%rd41, %rd39, %rd36;
	add.s64 	%rd42, %rd41, %rd34;
	ld.global.f32 	%f56, [%rd42];
	add.f32 	%f57, %f55, %f56;
	add.s64 	%rd43, %rd41, %rd36;
	add.s64 	%rd44, %rd43, %rd34;
	ld.global.f32 	%f58, [%rd44];
	add.f32 	%f59, %f57, %f58;
	add.s64 	%rd45, %rd43, %rd36;
	add.s64 	%rd46, %rd45, %rd34;
	ld.global.f32 	%f60, [%rd46];
	add.f32 	%f61, %f59, %f60;
	add.s64 	%rd47, %rd45, %rd36;
	add.s64 	%rd48, %rd47, %rd34;
	ld.global.f32 	%f62, [%rd48];
	add.f32 	%f63, %f61, %f62;
	add.s64 	%rd49, %rd47, %rd36;
	add.s64 	%rd50, %rd49, %rd34;
	ld.global.f32 	%f64, [%rd50];
	add.f32 	%f82, %f63, %f64;
	add.s64 	%rd65, %rd49, %rd36;
$L__BB3_7:
	setp.eq.s32 	%p6, %r11, 0;
	@%p6 bra 	$L__BB3_13;
	and.b32  	%r12, %r4, 3;
	setp.lt.u32 	%p7, %r11, 4;
	@%p7 bra 	$L__BB3_10;
	mul.wide.s32 	%rd51, %r5, 4;
	add.s64 	%rd52, %rd65, %rd51;
	ld.global.f32 	%f66, [%rd52];
	add.f32 	%f67, %f82, %f66;
	mul.wide.s32 	%rd53, %r6, 4;
	add.s64 	%rd54, %rd65, %rd53;
	add.s64 	%rd55, %rd54, %rd51;
	ld.global.f32 	%f68, [%rd55];
	add.f32 	%f69, %f67, %f68;
	add.s64 	%rd56, %rd54, %rd53;
	add.s64 	%rd57, %rd56, %rd51;
	ld.global.f32 	%f70, [%rd57];
	add.f32 	%f71, %f69, %f70;
	add.s64 	%rd58, %rd56, %rd53;
	add.s64 	%rd59, %rd58, %rd51;
	ld.global.f32 	%f72, [%rd59];
	add.f32 	%f82, %f71, %f72;
	add.s64 	%rd65, %rd58, %rd53;
$L__BB3_10:
	setp.eq.s32 	%p8, %r12, 0;
	@%p8 bra 	$L__BB3_13;
	mul.wide.s32 	%rd60, %r5, 4;
	add.s64 	%rd68, %rd65, %rd60;
	mul.wide.s32 	%rd13, %r6, 4;
	neg.s32 	%r26, %r12;
$L__BB3_12:
	.pragma "nounroll";
	ld.global.f32 	%f73, [%rd68];
	add.f32 	%f82, %f82, %f73;
	add.s64 	%rd68, %rd68, %rd13;
	add.s32 	%r26, %r26, 1;
	setp.ne.s32 	%p9, %r26, 0;
	@%p9 bra 	$L__BB3_12;
$L__BB3_13:
	cvta.to.global.u64 	%rd61, %rd16;
	mad.lo.s32 	%r24, %r17, %r1, %r2;
	mul.wide.s32 	%rd62, %r24, 4;
	add.s64 	%rd63, %rd61, %rd62;
	st.global.f32 	[%rd63], %f82;
	ret;

}


// ===== COMPILED SASS (sm_100) =====

	.target	sm_100

	.elftype	@"ET_EXEC"


//--------------------- .note.nv.tkinfo           --------------------------
	.section	.note.nv.tkinfo,"",@"SHT_NOTE"
	.sectionflags	@"SHF_NOTE_NV_TKINFO"
	.tkinfo
        /*0018*/ 	.word	0x00000002
        /*0030*/ 	.string	""
        /*0030*/ 	.string	"ptxas"
        /*0030*/ 	.string	"Cuda compilation tools, release 13.0, V13.0.88"
        /*0030*/ 	.string	"Build cuda_13.0.r13.0/compiler.36424714_0"
        /*0030*/ 	.string	"-arch sm_100 -m 64 "



//--------------------- .note.nv.cuinfo           --------------------------
	.section	.note.nv.cuinfo,"",@"SHT_NOTE"
	.sectionflags	@"SHF_NOTE_NV_CUINFO"
        /*0018*/ 	.short	0x0002
        /*001a*/ 	.short	0x0064
        /*001c*/ 	.short	0x0082
	.zero		2


//--------------------- .nv.info                  --------------------------
	.section	.nv.info,"",@"SHT_CUDA_INFO"
	.align	4


	//----- nvinfo : EIATTR_REGCOUNT
	.align		4
        /*0000*/ 	.byte	0x04, 0x2f
        /*0002*/ 	.short	(.L_1 - .L_0)
	.align		4
.L_0:
        /*0004*/ 	.word	index@(_ZN15matmul_improved15matmul_improvedEiiiPKfS1_Pf)
        /*0008*/ 	.word	0x00000080


	//----- nvinfo : EIATTR_FRAME_SIZE
	.align		4
.L_1:
        /*000c*/ 	.byte	0x04, 0x11
        /*000e*/ 	.short	(.L_3 - .L_2)
	.align		4
.L_2:
        /*0010*/ 	.word	index@($__internal_2_$__cuda_sm20_div_u16)
        /*0014*/ 	.word	0x00000000


	//----- nvinfo : EIATTR_FRAME_SIZE
	.align		4
.L_3:
        /*0018*/ 	.byte	0x04, 0x11
        /*001a*/ 	.short	(.L_5 - .L_4)
	.align		4
.L_4:
        /*001c*/ 	.word	index@(_ZN15matmul_improved15matmul_improvedEiiiPKfS1_Pf)
        /*0020*/ 	.word	0x00000000


	//----- nvinfo : EIATTR_REGCOUNT
	.align		4
.L_5:
        /*0024*/ 	.byte	0x04, 0x2f
        /*0026*/ 	.short	(.L_7 - .L_6)
	.align		4
.L_6:
        /*0028*/ 	.word	index@(_ZN22matmul_improved_reduce15matmul_improvedEiiiPKfS1_Pf)
        /*002c*/ 	.word	0x00000080


	//----- nvinfo : EIATTR_FRAME_SIZE
	.align		4
.L_7:
        /*0030*/ 	.byte	0x04, 0x11
        /*0032*/ 	.short	(.L_9 - .L_8)
	.align		4
.L_8:
        /*0034*/ 	.word	index@($__internal_1_$__cuda_sm20_div_u16)
        /*0038*/ 	.word	0x00000000


	//----- nvinfo : EIATTR_FRAME_SIZE
	.align		4
.L_9:
        /*003c*/ 	.byte	0x04, 0x11
        /*003e*/ 	.short	(.L_11 - .L_10)
	.align		4
.L_10:
        /*0040*/ 	.word	index@(_ZN22matmul_improved_reduce15matmul_improvedEiiiPKfS1_Pf)
        /*0044*/ 	.word	0x00000000


	//----- nvinfo : EIATTR_REGCOUNT
	.align		4
.L_11:
        /*0048*/ 	.byte	0x04, 0x2f
        /*004a*/ 	.short	(.L_13 - .L_12)
	.align		4
.L_12:
        /*004c*/ 	.word	index@(_ZN22matmul_improved_reduce27matmul_improved_partial_sumEiiiPKfS1_Pf)
        /*0050*/ 	.word	0x00000069


	//----- nvinfo : EIATTR_FRAME_SIZE
	.align		4
.L_13:
        /*0054*/ 	.byte	0x04, 0x11
        /*0056*/ 	.short	(.L_15 - .L_14)
	.align		4
.L_14:
        /*0058*/ 	.word	index@($__internal_0_$__cuda_sm20_div_u16)
        /*005c*/ 	.word	0x00000000


	//----- nvinfo : EIATTR_FRAME_SIZE
	.align		4
.L_15:
        /*0060*/ 	.byte	0x04, 0x11
        /*0062*/ 	.short	(.L_17 - .L_16)
	.align		4
.L_16:
        /*0064*/ 	.word	index@(_ZN22matmul_improved_reduce27matmul_improved_partial_sumEiiiPKfS1_Pf)
        /*0068*/ 	.word	0x00000000


	//----- nvinfo : EIATTR_REGCOUNT
	.align		4
.L_17:
        /*006c*/ 	.byte	0x04, 0x2f
        /*006e*/ 	.short	(.L_19 - .L_18)
	.align		4
.L_18:
        /*0070*/ 	.word	index@(_ZN22matmul_improved_reduce6reduceEiiiPfS0_)
        /*0074*/ 	.word	0x00000020


	//----- nvinfo : EIATTR_FRAME_SIZE
	.align		4
.L_19:
        /*0078*/ 	.byte	0x04, 0x11
        /*007a*/ 	.short	(.L_21 - .L_20)
	.align		4
.L_20:
        /*007c*/ 	.word	index@(_ZN22matmul_improved_reduce6reduceEiiiPfS0_)
        /*0080*/ 	.word	0x00000000


	//----- nvinfo : EIATTR_MIN_STACK_SIZE
	.align		4
.L_21:
        /*0084*/ 	.byte	0x04, 0x12
        /*0086*/ 	.short	(.L_23 - .L_22)
	.align		4
.L_22:
        /*0088*/ 	.word	index@(_ZN22matmul_improved_reduce6reduceEiiiPfS0_)
        /*008c*/ 	.word	0x00000000


	//----- nvinfo : EIATTR_MIN_STACK_SIZE
	.align		4
.L_23:
        /*0090*/ 	.byte	0x04, 0x12
        /*0092*/ 	.short	(.L_25 - .L_24)
	.align		4
.L_24:
        /*0094*/ 	.word	index@(_ZN22matmul_improved_reduce27matmul_improved_partial_sumEiiiPKfS1_Pf)
        /*0098*/ 	.word	0x00000000


	//----- nvinfo : EIATTR_MIN_STACK_SIZE
	.align		4
.L_25:
        /*009c*/ 	.byte	0x04, 0x12
        /*009e*/ 	.short	(.L_27 - .L_26)
	.align		4
.L_26:
        /*00a0*/ 	.word	index@(_ZN22matmul_improved_reduce15matmul_improvedEiiiPKfS1_Pf)
        /*00a4*/ 	.word	0x00000000


	//----- nvinfo : EIATTR_MIN_STACK_SIZE
	.align		4
.L_27:
        /*00a8*/ 	.byte	0x04, 0x12
        /*00aa*/ 	.short	(.L_29 - .L_28)
	.align		4
.L_28:
        /*00ac*/ 	.word	index@(_ZN15matmul_improved15matmul_improvedEiiiPKfS1_Pf)
        /*00b0*/ 	.word	0x00000000
.L_29:


//--------------------- .nv.compat                --------------------------
	.section	.nv.compat,"",@"SHT_CUDA_COMPAT_INFO"
	.align	4
        /*0000*/ 	.byte	0x02, 0x09, 0x00, 0x00, 0x02, 0x02, 0x01, 0x00, 0x02, 0x05, 0x05, 0x00, 0x03, 0x07, 0x01, 0x01
        /*0010*/ 	.byte	0x02, 0x03, 0x00, 0x00, 0x02, 0x06, 0x01, 0x00, 0x04, 0x0b, 0x08, 0x00, 0x01, 0x00, 0x00, 0x00
        /*0020*/ 	.byte	0x00, 0x00, 0x00, 0x00


//--------------------- .nv.info._ZN22matmul_improved_reduce6reduceEiiiPfS0_ --------------------------
	.section	.nv.info._ZN22matmul_improved_reduce6reduceEiiiPfS0_,"",@"SHT_CUDA_INFO"
	.sectionflags	@""
	.align	4


	//----- nvinfo : EIATTR_CUDA_API_VERSION
	.align		4
        /*0000*/ 	.byte	0x04, 0x37
        /*0002*/ 	.short	(.L_31 - .L_30)
.L_30:
        /*0004*/ 	.word	0x00000082


	//----- nvinfo : EIATTR_KPARAM_INFO
	.align		4
.L_31:
        /*0008*/ 	.byte	0x04, 0x17
        /*000a*/ 	.short	(.L_33 - .L_32)
.L_32:
        /*000c*/ 	.word	0x00000000
        /*0010*/ 	.short	0x0004
        /*0012*/ 	.short	0x0018
        /*0014*/ 	.byte	0x00, 0xf5, 0x21, 0x00


	//----- nvinfo : EIATTR_KPARAM_INFO
	.align		4
.L_33:
        /*0018*/ 	.byte	0x04, 0x17
        /*001a*/ 	.short	(.L_35 - .L_34)
.L_34:
        /*001c*/ 	.word	0x00000000
        /*0020*/ 	.short	0x0003
        /*0022*/ 	.short	0x0010
        /*0024*/ 	.byte	0x00, 0xf5, 0x21, 0x00


	//----- nvinfo : EIATTR_KPARAM_INFO
	.align		4
.L_35:
        /*0028*/ 	.byte	0x04, 0x17
        /*002a*/ 	.short	(.L_37 - .L_36)
.L_36:
        /*002c*/ 	.word	0x00000000
        /*0030*/ 	.short	0x0002
        /*0032*/ 	.short	0x0008
        /*0034*/ 	.byte	0x00, 0xf0, 0x11, 0x00


	//----- nvinfo : EIATTR_KPARAM_INFO
	.align		4
.L_37:
        /*0038*/ 	.byte	0x04, 0x17
        /*003a*/ 	.short	(.L_39 - .L_38)
.L_38:
        /*003c*/ 	.word	0x00000000
        /*0040*/ 	.short	0x0001
        /*0042*/ 	.short	0x0004
        /*0044*/ 	.byte	0x00, 0xf0, 0x11, 0x00


	//----- nvinfo : EIATTR_KPARAM_INFO
	.align		4
.L_39:
        /*0048*/ 	.byte	0x04, 0x17
        /*004a*/ 	.short	(.L_41 - .L_40)
.L_40:
        /*004c*/ 	.word	0x00000000
        /*0050*/ 	.short	0x0000
        /*0052*/ 	.short	0x0000
        /*0054*/ 	.byte	0x00, 0xf0, 0x11, 0x00


	//----- nvinfo : EIATTR_SPARSE_MMA_MASK
	.align		4
.L_41:
        /*0058*/ 	.byte	0x03, 0x50
        /*005a*/ 	.short	0x0000


	//----- nvinfo : EIATTR_MAXREG_COUNT
	.align		4
        /*005c*/ 	.byte	0x03, 0x1b
        /*005e*/ 	.short	0x00ff


	//----- nvinfo : EIATTR_MERCURY_ISA_VERSION
	.align		4
        /*0060*/ 	.byte	0x03, 0x5f
        /*0062*/ 	.short	0x0101


	//----- nvinfo : EIATTR_VRC_CTA_INIT_COUNT
	.align		4
        /*0064*/ 	.byte	0x02, 0x4a
	.zero		1
	.zero		1


	//----- nvinfo : EIATTR_EXIT_INSTR_OFFSETS
	.align		4
        /*0068*/ 	.byte	0x04, 0x1c
        /*006a*/ 	.short	(.L_43 - .L_42)


	//   ....[0]....
.L_42:
        /*006c*/ 	.word	0x00000950


	//----- nvinfo : EIATTR_CBANK_PARAM_SIZE
	.align		4
.L_43:
        /*0070*/ 	.byte	0x03, 0x19
        /*0072*/ 	.short	0x0020


	//----- nvinfo : EIATTR_PARAM_CBANK
	.align		4
        /*0074*/ 	.byte	0x04, 0x0a
        /*0076*/ 	.short	(.L_45 - .L_44)
	.align		4
.L_44:
        /*0078*/ 	.word	index@(.nv.constant0._ZN22matmul_improved_reduce6reduceEiiiPfS0_)
        /*007c*/ 	.short	0x0380
        /*007e*/ 	.short	0x0020


	//----- nvinfo : EIATTR_SW_WAR
	.align		4
.L_45:
        /*0080*/ 	.byte	0x04, 0x36
        /*0082*/ 	.short	(.L_47 - .L_46)
.L_46:
        /*0084*/ 	.word	0x00000008
.L_47:


//--------------------- .nv.info._ZN22matmul_improved_reduce27matmul_improved_partial_sumEiiiPKfS1_Pf --------------------------
	.section	.nv.info._ZN22matmul_improved_reduce27matmul_improved_partial_sumEiiiPKfS1_Pf,"",@"SHT_CUDA_INFO"
	.sectionflags	@""
	.align	4


	//----- nvinfo : EIATTR_CUDA_API_VERSION
	.align		4
        /*0000*/ 	.byte	0x04, 0x37
        /*0002*/ 	.short	(.L_49 - .L_48)
.L_48:
        /*0004*/ 	.word	0x00000082


	//----- nvinfo : EIATTR_KPARAM_INFO
	.align		4
.L_49:
        /*0008*/ 	.byte	0x04, 0x17
        /*000a*/ 	.short	(.L_51 - .L_50)
.L_50:
        /*000c*/ 	.word	0x00000000
        /*0010*/ 	.short	0x0005
        /*0012*/ 	.short	0x0020
        /*0014*/ 	.byte	0x00, 0xf5, 0x21, 0x00


	//----- nvinfo : EIATTR_KPARAM_INFO
	.align		4
.L_51:
        /*0018*/ 	.byte	0x04, 0x17
        /*001a*/ 	.short	(.L_53 - .L_52)
.L_52:
        /*001c*/ 	.word	0x00000000
        /*0020*/ 	.short	0x0004
        /*0022*/ 	.short	0x0018
        /*0024*/ 	.byte	0x00, 0xf5, 0x21, 0x00


	//----- nvinfo : EIATTR_KPARAM_INFO
	.align		4
.L_53:
        /*0028*/ 	.byte	0x04, 0x17
        /*002a*/ 	.short	(.L_55 - .L_54)
.L_54:
        /*002c*/ 	.word	0x00000000
        /*0030*/ 	.short	0x0003
        /*0032*/ 	.short	0x0010
        /*0034*/ 	.byte	0x00, 0xf5, 0x21, 0x00


	//----- nvinfo : EIATTR_KPARAM_INFO
	.align		4
.L_55:
        /*0038*/ 	.byte	0x04, 0x17
        /*003a*/ 	.short	(.L_57 - .L_56)
.L_56:
        /*003c*/ 	.word	0x00000000
        /*0040*/ 	.short	0x0002
        /*0042*/ 	.short	0x0008
        /*0044*/ 	.byte	0x00, 0xf0, 0x11, 0x00


	//----- nvinfo : EIATTR_KPARAM_INFO
	.align		4
.L_57:
        /*0048*/ 	.byte	0x04, 0x17
        /*004a*/ 	.short	(.L_59 - .L_58)
.L_58:
        /*004c*/ 	.word	0x00000000
        /*0050*/ 	.short	0x0001
        /*0052*/ 	.short	0x0004
        /*0054*/ 	.byte	0x00, 0xf0, 0x11, 0x00


	//----- nvinfo : EIATTR_KPARAM_INFO
	.align		4
.L_59:
        /*0058*/ 	.byte	0x04, 0x17
        /*005a*/ 	.short	(.L_61 - .L_60)
.L_60:
        /*005c*/ 	.word	0x00000000
        /*0060*/ 	.short	0x0000
        /*0062*/ 	.short	0x0000
        /*0064*/ 	.byte	0x00, 0xf0, 0x11, 0x00


	//----- nvinfo : EIATTR_SPARSE_MMA_MASK
	.align		4
.L_61:
        /*0068*/ 	.byte	0x03, 0x50
        /*006a*/ 	.short	0x0000


	//----- nvinfo : EIATTR_MAXREG_COUNT
	.align		4
        /*006c*/ 	.byte	0x03, 0x1b
        /*006e*/ 	.short	0x00ff


	//----- nvinfo : EIATTR_NUM_BARRIERS
	.align		4
        /*0070*/ 	.byte	0x02, 0x4c
        /*0072*/ 	.byte	0x01
	.zero		1


	//----- nvinfo : EIATTR_MERCURY_ISA_VERSION
	.align		4
        /*0074*/ 	.byte	0x03, 0x5f
        /*0076*/ 	.short	0x0101


	//----- nvinfo : EIATTR_VRC_CTA_INIT_COUNT
	.align		4
        /*0078*/ 	.byte	0x02, 0x4a
	.zero		1
	.zero		1


	//----- nvinfo : EIATTR_EXIT_INSTR_OFFSETS
	.align		4
        /*007c*/ 	.byte	0x04, 0x1c
        /*007e*/ 	.short	(.L_63 - .L_62)


	//   ....[0]....
.L_62:
        /*0080*/ 	.word	0x000035f0


	//   ....[1]....
        /*0084*/ 	.word	0x00003610


	//----- nvinfo : EIATTR_CRS_STACK_SIZE
	.align		4
.L_63:
        /*0088*/ 	.byte	0x04, 0x1e
        /*008a*/ 	.short	(.L_65 - .L_64)
.L_64:
        /*008c*/ 	.word	0x00000000


	//----- nvinfo : EIATTR_CBANK_PARAM_SIZE
	.align		4
.L_65:
        /*0090*/ 	.byte	0x03, 0x19
        /*0092*/ 	.short	0x0028


	//----- nvinfo : EIATTR_PARAM_CBANK
	.align		4
        /*0094*/ 	.byte	0x04, 0x0a
        /*0096*/ 	.short	(.L_67 - .L_66)
	.align		4
.L_66:
        /*0098*/ 	.word	index@(.nv.constant0._ZN22matmul_improved_reduce27matmul_improved_partial_sumEiiiPKfS1_Pf)
        /*009c*/ 	.short	0x0380
        /*009e*/ 	.short	0x0028


	//----- nvinfo : EIATTR_SW_WAR
	.align		4
.L_67:
        /*00a0*/ 	.byte	0x04, 0x36
        /*00a2*/ 	.short	(.L_69 - .L_68)
.L_68:
        /*00a4*/ 	.word	0x00000008
.L_69:


//--------------------- .nv.info._ZN22matmul_improved_reduce15matmul_improvedEiiiPKfS1_Pf --------------------------
	.section	.nv.info._ZN22matmul_improved_reduce15matmul_improvedEiiiPKfS1_Pf,"",@"SHT_CUDA_INFO"
	.sectionflags	@""
	.align	4


	//----- nvinfo : EIATTR_CUDA_API_VERSION
	.align		4
        /*0000*/ 	.byte	0x04, 0x37
        /*0002*/ 	.short	(.L_71 - .L_70)
.L_70:
        /*0004*/ 	.word	0x00000082


	//----- nvinfo : EIATTR_KPARAM_INFO
	.align		4
.L_71:
        /*0008*/ 	.byte	0x04, 0x17
        /*000a*/ 	.short	(.L_73 - .L_72)
.L_72:
        /*000c*/ 	.word	0x00000000
        /*0010*/ 	.short	0x0005
        /*0012*/ 	.short	0x0020
        /*0014*/ 	.byte	0x00, 0xf5, 0x21, 0x00


	//----- nvinfo : EIATTR_KPARAM_INFO
	.align		4
.L_73:
        /*0018*/ 	.byte	0x04, 0x17
        /*001a*/ 	.short	(.L_75 - .L_74)
.L_74:
        /*001c*/ 	.word	0x00000000
        /*0020*/ 	.short	0x0004
        /*0022*/ 	.short	0x0018
        /*0024*/ 	.byte	0x00, 0xf5, 0x21, 0x00


	//----- nvinfo : EIATTR_KPARAM_INFO
	.align		4
.L_75:
        /*0028*/ 	.byte	0x04, 0x17
        /*002a*/ 	.short	(.L_77 - .L_76)
.L_76:
        /*002c*/ 	.word	0x00000000
        /*0030*/ 	.short	0x0003
        /*0032*/ 	.short	0x0010
        /*0034*/ 	.byte	0x00, 0xf5, 0x21, 0x00


	//----- nvinfo : EIATTR_KPARAM_INFO
	.align		4
.L_77:
        /*0038*/ 	.byte	0x04, 0x17
        /*003a*/ 	.short	(.L_79 - .L_78)
.L_78:
        /*003c*/ 	.word	0x00000000
        /*0040*/ 	.short	0x0002
        /*0042*/ 	.short	0x0008
        /*0044*/ 	.byte	0x00, 0xf0, 0x11, 0x00


	//----- nvinfo : EIATTR_KPARAM_INFO
	.align		4
.L_79:
        /*0048*/ 	.byte	0x04, 0x17
        /*004a*/ 	.short	(.L_81 - .L_80)
.L_80:
        /*004c*/ 	.word	0x00000000
        /*0050*/ 	.short	0x0001
        /*0052*/ 	.short	0x0004
        /*0054*/ 	.byte	0x00, 0xf0, 0x11, 0x00


	//----- nvinfo : EIATTR_KPARAM_INFO
	.align		4
.L_81:
        /*0058*/ 	.byte	0x04, 0x17
        /*005a*/ 	.short	(.L_83 - .L_82)
.L_82:
        /*005c*/ 	.word	0x00000000
        /*0060*/ 	.short	0x0000
        /*0062*/ 	.short	0x0000
        /*0064*/ 	.byte	0x00, 0xf0, 0x11, 0x00


	//----- nvinfo : EIATTR_SPARSE_MMA_MASK
	.align		4
.L_83:
        /*0068*/ 	.byte	0x03, 0x50
        /*006a*/ 	.short	0x0000


	//----- nvinfo : EIATTR_MAXREG_COUNT
	.align		4
        /*006c*/ 	.byte	0x03, 0x1b
        /*006e*/ 	.short	0x00ff


	//----- nvinfo : EIATTR_NUM_BARRIERS
	.align		4
        /*0070*/ 	.byte	0x02, 0x4c
        /*0072*/ 	.byte	0x01
	.zero		1


	//----- nvinfo : EIATTR_MERCURY_ISA_VERSION
	.align		4
        /*0074*/ 	.byte	0x03, 0x5f
        /*0076*/ 	.short	0x0101


	//----- nvinfo : EIATTR_VRC_CTA_INIT_COUNT
	.align		4
        /*0078*/ 	.byte	0x02, 0x4a
	.zero		1
	.zero		1


	//----- nvinfo : EIATTR_EXIT_INSTR_OFFSETS
	.align		4
        /*007c*/ 	.byte	0x04, 0x1c
        /*007e*/ 	.short	(.L_85 - .L_84)


	//   ....[0]....
.L_84:
        /*0080*/ 	.word	0x000036c0


	//   ....[1]....
        /*0084*/ 	.word	0x000036e0


	//----- nvinfo : EIATTR_MAX_THREADS
	.align		4
.L_85:
        /*0088*/ 	.byte	0x04, 0x05
        /*008a*/ 	.short	(.L_87 - .L_86)
.L_86:
        /*008c*/ 	.word	0x00000080
        /*0090*/ 	.word	0x00000001
        /*0094*/ 	.word	0x00000001


	//----- nvinfo : EIATTR_CRS_STACK_SIZE
	.align		4
.L_87:
        /*0098*/ 	.byte	0x04, 0x1e
        /*009a*/ 	.short	(.L_89 - .L_88)
.L_88:
        /*009c*/ 	.word	0x00000000


	//----- nvinfo : EIATTR_CBANK_PARAM_SIZE
	.align		4
.L_89:
        /*00a0*/ 	.byte	0x03, 0x19
        /*00a2*/ 	.short	0x0028


	//----- nvinfo : EIATTR_PARAM_CBANK
	.align		4
        /*00a4*/ 	.byte	0x04, 0x0a
        /*00a6*/ 	.short	(.L_91 - .L_90)
	.align		4
.L_90:
        /*00a8*/ 	.word	index@(.nv.constant0._ZN22matmul_improved_reduce15matmul_improvedEiiiPKfS1_Pf)
        /*00ac*/ 	.short	0x0380
        /*00ae*/ 	.short	0x0028


	//----- nvinfo : EIATTR_SW_WAR
	.align		4
.L_91:
        /*00b0*/ 	.byte	0x04, 0x36
        /*00b2*/ 	.short	(.L_93 - .L_92)
.L_92:
        /*00b4*/ 	.word	0x00000008
.L_93:


//--------------------- .nv.info._ZN15matmul_improved15matmul_improvedEiiiPKfS1_Pf --------------------------
	.section	.nv.info._ZN15matmul_improved15matmul_improvedEiiiPKfS1_Pf,"",@"SHT_CUDA_INFO"
	.sectionflags	@""
	.align	4


	//----- nvinfo : EIATTR_CUDA_API_VERSION
	.align		4
        /*0000*/ 	.byte	0x04, 0x37
        /*0002*/ 	.short	(.L_95 - .L_94)
.L_94:
        /*0004*/ 	.word	0x00000082


	//----- nvinfo : EIATTR_KPARAM_INFO
	.align		4
.L_95:
        /*0008*/ 	.byte	0x04, 0x17
        /*000a*/ 	.short	(.L_97 - .L_96)
.L_96:
        /*000c*/ 	.word	0x00000000
        /*0010*/ 	.short	0x0005
        /*0012*/ 	.short	0x0020
        /*0014*/ 	.byte	0x00, 0xf5, 0x21, 0x00


	//----- nvinfo : EIATTR_KPARAM_INFO
	.align		4
.L_97:
        /*0018*/ 	.byte	0x04, 0x17
        /*001a*/ 	.short	(.L_99 - .L_98)
.L_98:
        /*001c*/ 	.word	0x00000000
        /*0020*/ 	.short	0x0004
        /*0022*/ 	.short	0x0018
        /*0024*/ 	.byte	0x00, 0xf5, 0x21, 0x00


	//----- nvinfo : EIATTR_KPARAM_INFO
	.align		4
.L_99:
        /*0028*/ 	.byte	0x04, 0x17
        /*002a*/ 	.short	(.L_101 - .L_100)
.L_100:
        /*002c*/ 	.word	0x00000000
        /*0030*/ 	.short	0x0003
        /*0032*/ 	.short	0x0010
        /*0034*/ 	.byte	0x00, 0xf5, 0x21, 0x00


	//----- nvinfo : EIATTR_KPARAM_INFO
	.align		4
.L_101:
        /*0038*/ 	.byte	0x04, 0x17
        /*003a*/ 	.short	(.L_103 - .L_102)
.L_102:
        /*003c*/ 	.word	0x00000000
        /*0040*/ 	.short	0x0002
        /*0042*/ 	.short	0x0008
        /*0044*/ 	.byte	0x00, 0xf0, 0x11, 0x00


	//----- nvinfo : EIATTR_KPARAM_INFO
	.align		4
.L_103:
        /*0048*/ 	.byte	0x04, 0x17
        /*004a*/ 	.short	(.L_105 - .L_104)
.L_104:
        /*004c*/ 	.word	0x00000000
        /*0050*/ 	.short	0x0001
        /*0052*/ 	.short	0x0004
        /*0054*/ 	.byte	0x00, 0xf0, 0x11, 0x00


	//----- nvinfo : EIATTR_KPARAM_INFO
	.align		4
.L_105:
        /*0058*/ 	.byte	0x04, 0x17
        /*005a*/ 	.short	(.L_107 - .L_106)
.L_106:
        /*005c*/ 	.word	0x00000000
        /*0060*/ 	.short	0x0000
        /*0062*/ 	.short	0x0000
        /*0064*/ 	.byte	0x00, 0xf0, 0x11, 0x00


	//----- nvinfo : EIATTR_SPARSE_MMA_MASK
	.align		4
.L_107:
        /*0068*/ 	.byte	0x03, 0x50
        /*006a*/ 	.short	0x0000


	//----- nvinfo : EIATTR_MAXREG_COUNT
	.align		4
        /*006c*/ 	.byte	0x03, 0x1b
        /*006e*/ 	.short	0x00ff


	//----- nvinfo : EIATTR_NUM_BARRIERS
	.align		4
        /*0070*/ 	.byte	0x02, 0x4c
        /*0072*/ 	.byte	0x01
	.zero		1


	//----- nvinfo : EIATTR_MERCURY_ISA_VERSION
	.align		4
        /*0074*/ 	.byte	0x03, 0x5f
        /*0076*/ 	.short	0x0101


	//----- nvinfo : EIATTR_VRC_CTA_INIT_COUNT
	.align		4
        /*0078*/ 	.byte	0x02, 0x4a
	.zero		1
	.zero		1


	//----- nvinfo : EIATTR_EXIT_INSTR_OFFSETS
	.align		4
        /*007c*/ 	.byte	0x04, 0x1c
        /*007e*/ 	.short	(.L_109 - .L_108)


	//   ....[0]....
.L_108:
        /*0080*/ 	.word	0x000036c0


	//   ....[1]....
        /*0084*/ 	.word	0x000036e0


	//----- nvinfo : EIATTR_MAX_THREADS
	.align		4
.L_109:
        /*0088*/ 	.byte	0x04, 0x05
        /*008a*/ 	.short	(.L_111 - .L_110)
.L_110:
        /*008c*/ 	.word	0x00000080
        /*0090*/ 	.word	0x00000001
        /*0094*/ 	.word	0x00000001


	//----- nvinfo : EIATTR_CRS_STACK_SIZE
	.align		4
.L_111:
        /*0098*/ 	.byte	0x04, 0x1e
        /*009a*/ 	.short	(.L_113 - .L_112)
.L_112:
        /*009c*/ 	.word	0x00000000


	//----- nvinfo : EIATTR_CBANK_PARAM_SIZE
	.align		4
.L_113:
        /*00a0*/ 	.byte	0x03, 0x19
        /*00a2*/ 	.short	0x0028


	//----- nvinfo : EIATTR_PARAM_CBANK
	.align		4
        /*00a4*/ 	.byte	0x04, 0x0a
        /*00a6*/ 	.short	(.L_115 - .L_114)
	.align		4
.L_114:
        /*00a8*/ 	.word	index@(.nv.constant0._ZN15matmul_improved15matmul_improvedEiiiPKfS1_Pf)
        /*00ac*/ 	.short	0x0380
        /*00ae*/ 	.short	0x0028


	//----- nvinfo : EIATTR_SW_WAR
	.align		4
.L_115:
        /*00b0*/ 	.byte	0x04, 0x36
        /*00b2*/ 	.short	(.L_117 - .L_116)
.L_116:
        /*00b4*/ 	.word	0x00000008
.L_117:


//--------------------- .nv.callgraph             --------------------------
	.section	.nv.callgraph,"",@"SHT_CUDA_CALLGRAPH"
	.align	4
	.sectionentsize	8
	.align		4
        /*0000*/ 	.word	0x00000000
	.align		4
        /*0004*/ 	.word	0xffffffff
	.align		4
        /*0008*/ 	.word	0x00000000
	.align		4
        /*000c*/ 	.word	0xfffffffe
	.align		4
        /*0010*/ 	.word	0x00000000
	.align		4
        /*0014*/ 	.word	0xfffffffd
	.align		4
        /*0018*/ 	.word	0x00000000
	.align		4
        /*001c*/ 	.word	0xfffffffc


//--------------------- .text._ZN22matmul_improved_reduce6reduceEiiiPfS0_ --------------------------
	.section	.text._ZN22matmul_improved_reduce6reduceEiiiPfS0_,"ax",@progbits
	.align	128
        .global         _ZN22matmul_improved_reduce6reduceEiiiPfS0_
        .type           _ZN22matmul_improved_reduce6reduceEiiiPfS0_,@function
        .size           _ZN22matmul_improved_reduce6reduceEiiiPfS0_,(.L_x_54 - _ZN22matmul_improved_reduce6reduceEiiiPfS0_)
        .other          _ZN22matmul_improved_reduce6reduceEiiiPfS0_,@"STO_CUDA_ENTRY STV_DEFAULT"
_ZN22matmul_improved_reduce6reduceEiiiPfS0_:
.text._ZN22matmul_improved_reduce6reduceEiiiPfS0_:
[----:B------:R-:W-:Y:S01]  /*0000*/  LDC R1, c[0x0][0x37c] ;  /* 0x0000df00ff017b82 */ /* 0x000fe20000000800 */
[----:B------:R-:W0:Y:S01]  /*0010*/  S2R R3, SR_TID.X ;  /* 0x0000000000037919 */ /* 0x000e220000002100 */
[----:B------:R-:W1:Y:S06]  /*0020*/  LDCU UR5, c[0x0][0x388] ;  /* 0x00007100ff0577ac */ /* 0x000e6c0008000800 */
[----:B------:R-:W0:Y:S01]  /*0030*/  S2UR UR4, SR_CTAID.X ;  /* 0x00000000000479c3 */ /* 0x000e220000002500 */
[----:B------:R-:W2:Y:S07]  /*0040*/  LDCU.64 UR8, c[0x0][0x358] ;  /* 0x00006b00ff0877ac */ /* 0x000eae0008000a00 */
[----:B------:R-:W0:Y:S08]  /*0050*/  LDC R0, c[0x0][0x360] ;  /* 0x0000d800ff007b82 */ /* 0x000e300000000800 */
[----:B------:R-:W3:Y:S01]  /*0060*/  S2UR UR7, SR_CTAID.Y ;  /* 0x00000000000779c3 */ /* 0x000ee20000002600 */
[----:B-1----:R-:W-:Y:S01]  /*0070*/  UISETP.GE.AND UP0, UPT, UR5, 0x1, UPT ;  /* 0x000000010500788c */ /* 0x002fe2000bf06270 */
[----:B0-----:R-:W-:-:S02]  /*0080*/  IMAD R0, R0, UR4, R3 ;  /* 0x0000000400007c24 */ /* 0x001fc4000f8e0203 */
[----:B------:R-:W-:-:S06]  /*0090*/  HFMA2 R3, -RZ, RZ, 0, 0 ;  /* 0x00000000ff037431 */ /* 0x000fcc00000001ff */
[----:B--23--:R-:W-:Y:S05]  /*00a0*/  BRA.U !UP0, `(.L_x_0) ;  /* 0x0000000908147547 */ /* 0x00cfea000b800000 */
[----:B------:R-:W0:Y:S01]  /*00b0*/  LDC.64 R4, c[0x0][0x380] ;  /* 0x0000e000ff047b82 */ /* 0x000e220000000a00 */
[----:B------:R-:W-:Y:S01]  /*00c0*/  UISETP.GE.U32.AND UP1, UPT, UR5, 0x781, UPT ;  /* 0x000007810500788c */ /* 0x000fe2000bf26070 */
[----:B------:R-:W-:Y:S01]  /*00d0*/  MOV R3, RZ ;  /* 0x000000ff00037202 */ /* 0x000fe20000000f00 */
[----:B------:R-:W-:-:S04]  /*00e0*/  UIADD3 UR4, UPT, UPT, UR5, 0x7f, URZ ;  /* 0x0000007f05047890 */ /* 0x000fc8000fffe0ff */
[----:B------:R-:W-:Y:S01]  /*00f0*/  USHF.R.U32.HI UR4, URZ, 0x7, UR4 ;  /* 0x00000007ff047899 */ /* 0x000fe20008011604 */
[----:B------:R-:W1:Y:S03]  /*0100*/  LDC.64 R10, c[0x0][0x398] ;  /* 0x0000e600ff0a7b82 */ /* 0x000e660000000a00 */
[----:B------:R-:W-:-:S04]  /*0110*/  ULOP3.LUT UR6, UR4, 0xf, URZ, 0xc0, !UPT ;  /* 0x0000000f04067892 */ /* 0x000fc8000f8ec0ff */
[----:B------:R-:W-:Y:S01]  /*0120*/  UISETP.NE.AND UP0, UPT, UR6, URZ, UPT ;  /* 0x000000ff0600728c */ /* 0x000fe2000bf05270 */
[C---:B0-----:R-:W-:Y:S02]  /*0130*/  IMAD R4, R5.reuse, R4, RZ ;  /* 0x0000000405047224 */ /* 0x041fe400078e02ff */
[----:B------:R-:W-:Y:S01]  /*0140*/  IMAD R2, R5, UR7, R0 ;  /* 0x0000000705027c24 */ /* 0x000fe2000f8e0200 */
[----:B------:R-:W-:Y:S07]  /*0150*/  BRA.U !UP1, `(.L_x_1) ;  /* 0x0000000109dc7547 */ /* 0x000fee000b800000 */
[----:B------:R-:W-:Y:S01]  /*0160*/  ULOP3.LUT UR5, UR4, 0xfffff0, URZ, 0xc0, !UPT ;  /* 0x00fffff004057892 */ /* 0x000fe2000f8ec0ff */
[----:B------:R-:W-:-:S03]  /*0170*/  MOV R3, RZ ;  /* 0x000000ff00037202 */ /* 0x000fc60000000f00 */
[----:B------:R-:W-:-:S12]  /*0180*/  UIADD3 UR5, UPT, UPT, -UR5, URZ, URZ ;  /* 0x000000ff05057290 */ /* 0x000fd8000fffe1ff */
.L_x_2:
[----:B-1----:R-:W-:-:S05]  /*0190*/  IMAD.WIDE R20, R2, 0x4, R10 ;  /* 0x0000000402147825 */ /* 0x002fca00078e020a */
[----:B------:R-:W2:Y:S01]  /*01a0*/  LDG.E R6, desc[UR8][R20.64] ;  /* 0x0000000814067981 */ /* 0x000ea2000c1e1900 */
[----:B------:R-:W-:-:S05]  /*01b0*/  IMAD.WIDE R16, R4, 0x4, R20 ;  /* 0x0000000404107825 */ /* 0x000fca00078e0214 */
[----:B------:R0:W3:Y:S01]  /*01c0*/  LDG.E R5, desc[UR8][R16.64] ;  /* 0x0000000810057981 */ /* 0x0000e2000c1e1900 */
[----:B------:R-:W-:-:S05]  /*01d0*/  IMAD.WIDE R14, R4, 0x4, R16 ;  /* 0x00000004040e7825 */ /* 0x000fca00078e0210 */
[----:B------:R1:W4:Y:S01]  /*01e0*/  LDG.E R7, desc[UR8][R14.64] ;  /* 0x000000080e077981 */ /* 0x000322000c1e1900 */
[----:B------:R-:W-:-:S05]  /*01f0*/  IMAD.WIDE R24, R4, 0x4, R14 ;  /* 0x0000000404187825 */ /* 0x000fca00078e020e */
[----:B------:R-:W5:Y:S01]  /*0200*/  LDG.E R8, desc[UR8][R24.64] ;  /* 0x0000000818087981 */ /* 0x000f62000c1e1900 */
[----:B------:R-:W-:-:S05]  /*0210*/  IMAD.WIDE R26, R4, 0x4, R24 ;  /* 0x00000004041a7825 */ /* 0x000fca00078e0218 */
[----:B------:R-:W5:Y:S01]  /*0220*/  LDG.E R23, desc[UR8][R26.64] ;  /* 0x000000081a177981 */ /* 0x000f62000c1e1900 */
[----:B------:R-:W-:-:S05]  /*0230*/  IMAD.WIDE R12, R4, 0x4, R26 ;  /* 0x00000004040c7825 */ /* 0x000fca00078e021a */
[----:B------:R1:W5:Y:S01]  /*0240*/  LDG.E R22, desc[UR8][R12.64] ;  /* 0x000000080c167981 */ /* 0x000362000c1e1900 */
[----:B------:R-:W-:-:S05]  /*0250*/  IMAD.WIDE R28, R4, 0x4, R12 ;  /* 0x00000004041c7825 */ /* 0x000fca00078e020c */
[----:B------:R1:W5:Y:S01]  /*0260*/  LDG.E R9, desc[UR8][R28.64] ;  /* 0x000000081c097981 */ /* 0x000362000c1e1900 */
[----:B------:R-:W-:-:S04]  /*0270*/  IMAD.WIDE R18, R4, 0x4, R28 ;  /* 0x0000000404127825 */ /* 0x000fc800078e021c */
[C---:B0-----:R-:W-:Y:S02]  /*0280*/  IMAD.WIDE R16, R4.reuse, 0x4, R18 ;  /* 0x0000000404107825 */ /* 0x041fe400078e0212 */
[----:B------:R-:W5:Y:S02]  /*0290*/  LDG.E R18, desc[UR8][R18.64] ;  /* 0x0000000812127981 */ /* 0x000f64000c1e1900 */
[C---:B-1----:R-:W-:Y:S02]  /*02a0*/  IMAD.WIDE R14, R4.reuse, 0x4, R16 ;  /* 0x00000004040e7825 */ /* 0x042fe400078e0210 */
[----:B------:R-:W5:Y:S02]  /*02b0*/  LDG.E R16, desc[UR8][R16.64] ;  /* 0x0000000810107981 */ /* 0x000f64000c1e1900 */
[C---:B------:R-:W-:Y:S02]  /*02c0*/  IMAD.WIDE R12, R4.reuse, 0x4, R14 ;  /* 0x00000004040c7825 */ /* 0x040fe400078e020e */
[----:B------:R-:W5:Y:S02]  /*02d0*/  LDG.E R14, desc[UR8][R14.64] ;  /* 0x000000080e0e7981 */ /* 0x000f64000c1e1900 */
[----:B------:R-:W-:-:S04]  /*02e0*/  IMAD.WIDE R20, R4, 0x4, R12 ;  /* 0x0000000404147825 */ /* 0x000fc800078e020c */
[C---:B------:R-:W-:Y:S01]  /*02f0*/  IMAD.WIDE R24, R4.reuse, 0x4, R20 ;  /* 0x0000000404187825 */ /* 0x040fe200078e0214 */
[----:B------:R0:W5:Y:S04]  /*0300*/  LDG.E R15, desc[UR8][R12.64] ;  /* 0x000000080c0f7981 */ /* 0x000168000c1e1900 */
[----:B------:R-:W5:Y:S01]  /*0310*/  LDG.E R20, desc[UR8][R20.64] ;  /* 0x0000000814147981 */ /* 0x000f62000c1e1900 */
[----:B------:R-:W-:-:S03]  /*0320*/  IMAD.WIDE R26, R4, 0x4, R24 ;  /* 0x00000004041a7825 */ /* 0x000fc600078e0218 */
[----:B------:R-:W5:Y:S01]  /*0330*/  LDG.E R24, desc[UR8][R24.64] ;  /* 0x0000000818187981 */ /* 0x000f62000c1e1900 */
[----:B------:R-:W-:-:S03]  /*0340*/  IMAD.WIDE R28, R4, 0x4, R26 ;  /* 0x00000004041c7825 */ /* 0x000fc600078e021a */
[----:B------:R-:W5:Y:S01]  /*0350*/  LDG.E R26, desc[UR8][R26.64] ;  /* 0x000000081a1a7981 */ /* 0x000f62000c1e1900 */
[----:B0-----:R-:W-:-:S03]  /*0360*/  IMAD.WIDE R12, R4, 0x4, R28 ;  /* 0x00000004040c7825 */ /* 0x001fc600078e021c */
[----:B------:R-:W5:Y:S04]  /*0370*/  LDG.E R28, desc[UR8][R28.64] ;  /* 0x000000081c1c7981 */ /* 0x000f68000c1e1900 */
[----:B------:R-:W5:Y:S01]  /*0380*/  LDG.E R17, desc[UR8][R12.64] ;  /* 0x000000080c117981 */ /* 0x000f62000c1e1900 */
[----:B------:R-:W-:-:S04]  /*0390*/  UIADD3 UR5, UPT, UPT, UR5, 0x10, URZ ;  /* 0x0000001005057890 */ /* 0x000fc8000fffe0ff */
[----:B------:R-:W-:Y:S01]  /*03a0*/  UISETP.NE.AND UP1, UPT, UR5, URZ, UPT ;  /* 0x000000ff0500728c */ /* 0x000fe2000bf25270 */
[----:B------:R-:W-:-:S04]  /*03b0*/  IMAD.WIDE R10, R4, 0x40, R10 ;  /* 0x00000040040a7825 */ /* 0x000fc800078e020a */
[----:B--2---:R-:W-:-:S04]  /*03c0*/  FADD R6, R6, R3 ;  /* 0x0000000306067221 */ /* 0x004fc80000000000 */
[----:B---3--:R-:W-:-:S04]  /*03d0*/  FADD R6, R6, R5 ;  /* 0x0000000506067221 */ /* 0x008fc80000000000 */
[----:B----4-:R-:W-:-:S04]  /*03e0*/  FADD R7, R6, R7 ;  /* 0x0000000706077221 */ /* 0x010fc80000000000 */
[----:B-----5:R-:W-:-:S04]  /*03f0*/  FADD R8, R7, R8 ;  /* 0x0000000807087221 */ /* 0x020fc80000000000 */
[----:B------:R-:W-:-:S04]  /*0400*/  FADD R23, R8, R23 ;  /* 0x0000001708177221 */ /* 0x000fc80000000000 */
        /* <DEDUP_REMOVED lines=10> */
[----:B------:R-:W-:Y:S01]  /*04b0*/  FADD R3, R28, R17 ;  /* 0x000000111c037221 */ /* 0x000fe20000000000 */
[----:B------:R-:W-:Y:S06]  /*04c0*/  BRA.U UP1, `(.L_x_2) ;  /* 0xfffffffd01307547 */ /* 0x000fec000b83ffff */
.L_x_1:
[----:B------:R-:W-:Y:S05]  /*04d0*/  BRA.U !UP0, `(.L_x_0) ;  /* 0x0000000508087547 */ /* 0x000fea000b800000 */
[----:B------:R-:W-:Y:S02]  /*04e0*/  UISETP.GE.U32.AND UP0, UPT, UR6, 0x8, UPT ;  /* 0x000000080600788c */ /* 0x000fe4000bf06070 */
[----:B------:R-:W-:-:S04]  /*04f0*/  ULOP3.LUT UR5, UR4, 0x7, URZ, 0xc0, !UPT ;  /* 0x0000000704057892 */ /* 0x000fc8000f8ec0ff */
[----:B------:R-:W-:-:S03]  /*0500*/  UISETP.NE.AND UP1, UPT, UR5, URZ, UPT ;  /* 0x000000ff0500728c */ /* 0x000fc6000bf25270 */
[----:B------:R-:W-:Y:S08]  /*0510*/  BRA.U !UP0, `(.L_x_3) ;  /* 0x0000000108807547 */ /* 0x000ff0000b800000 */
[----:B-1----:R-:W-:-:S04]  /*0520*/  IMAD.WIDE R8, R4, 0x4, R10 ;  /* 0x0000000404087825 */ /* 0x002fc800078e020a */
[----:B------:R-:W-:-:S04]  /*0530*/  IMAD.WIDE R14, R2, 0x4, R10 ;  /* 0x00000004020e7825 */ /* 0x000fc800078e020a */
[--C-:B------:R-:W-:Y:S01]  /*0540*/  IMAD.WIDE R12, R4, 0x4, R8.reuse ;  /* 0x00000004040c7825 */ /* 0x100fe200078e0208 */
[----:B------:R0:W2:Y:S03]  /*0550*/  LDG.E R10, desc[UR8][R14.64] ;  /* 0x000000080e0a7981 */ /* 0x0000a6000c1e1900 */
[----:B------:R-:W-:-:S04]  /*0560*/  IMAD.WIDE R16, R2, 0x4, R8 ;  /* 0x0000000402107825 */ /* 0x000fc800078e0208 */
[C---:B------:R-:W-:Y:S01]  /*0570*/  IMAD.WIDE R6, R4.reuse, 0x4, R12 ;  /* 0x0000000404067825 */ /* 0x040fe200078e020c */
[----:B------:R-:W3:Y:S03]  /*0580*/  LDG.E R5, desc[UR8][R16.64] ;  /* 0x0000000810057981 */ /* 0x000ee6000c1e1900 */
[----:B------:R-:W-:-:S04]  /*0590*/  IMAD.WIDE R8, R4, 0x4, R6 ;  /* 0x0000000404087825 */ /* 0x000fc800078e0206 */
[----:B------:R-:W-:-:S04]  /*05a0*/  IMAD.WIDE R18, R2, 0x4, R12 ;  /* 0x0000000402127825 */ /* 0x000fc800078e020c */
[----:B------:R-:W-:Y:S01]  /*05b0*/  IMAD.WIDE R12, R4, 0x4, R8 ;  /* 0x00000004040c7825 */ /* 0x000fe200078e0208 */
[----:B------:R-:W4:Y:S03]  /*05c0*/  LDG.E R11, desc[UR8][R18.64] ;  /* 0x00000008120b7981 */ /* 0x000f26000c1e1900 */
[----:B------:R-:W-:-:S04]  /*05d0*/  IMAD.WIDE R20, R2, 0x4, R6 ;  /* 0x0000000402147825 */ /* 0x000fc800078e0206 */
[----:B------:R-:W-:Y:S02]  /*05e0*/  IMAD.WIDE R22, R2, 0x4, R8 ;  /* 0x0000000402167825 */ /* 0x000fe400078e0208 */
[----:B------:R-:W5:Y:S02]  /*05f0*/  LDG.E R21, desc[UR8][R20.64] ;  /* 0x0000000814157981 */ /* 0x000f64000c1e1900 */
[--C-:B------:R-:W-:Y:S02]  /*0600*/  IMAD.WIDE R8, R4, 0x4, R12.reuse ;  /* 0x0000000404087825 */ /* 0x100fe400078e020c */
[----:B------:R-:W5:Y:S02]  /*0610*/  LDG.E R23, desc[UR8][R22.64] ;  /* 0x0000000816177981 */ /* 0x000f64000c1e1900 */
[----:B------:R-:W-:-:S04]  /*0620*/  IMAD.WIDE R12, R2, 0x4, R12 ;  /* 0x00000004020c7825 */ /* 0x000fc800078e020c */
[--C-:B------:R-:W-:Y:S02]  /*0630*/  IMAD.WIDE R6, R4, 0x4, R8.reuse ;  /* 0x0000000404067825 */ /* 0x100fe400078e0208 */
[----:B------:R-:W5:Y:S02]  /*0640*/  LDG.E R13, desc[UR8][R12.64] ;  /* 0x000000080c0d7981 */ /* 0x000f64000c1e1900 */
[----:B------:R-:W-:-:S04]  /*0650*/  IMAD.WIDE R8, R2, 0x4, R8 ;  /* 0x0000000402087825 */ /* 0x000fc800078e0208 */
[----:B0-----:R-:W-:Y:S02]  /*0660*/  IMAD.WIDE R14, R2, 0x4, R6 ;  /* 0x00000004020e7825 */ /* 0x001fe400078e0206 */
[----:B------:R-:W5:Y:S04]  /*0670*/  LDG.E R9, desc[UR8][R8.64] ;  /* 0x0000000808097981 */ /* 0x000f68000c1e1900 */
[----:B------:R-:W5:Y:S01]  /*0680*/  LDG.E R14, desc[UR8][R14.64] ;  /* 0x000000080e0e7981 */ /* 0x000f62000c1e1900 */
[----:B--2---:R-:W-:-:S04]  /*0690*/  FADD R10, R3, R10 ;  /* 0x0000000a030a7221 */ /* 0x004fc80000000000 */
[----:B---3--:R-:W-:-:S04]  /*06a0*/  FADD R10, R10, R5 ;  /* 0x000000050a0a7221 */ /* 0x008fc80000000000 */
[----:B----4-:R-:W-:-:S04]  /*06b0*/  FADD R10, R10, R11 ;  /* 0x0000000b0a0a7221 */ /* 0x010fc80000000000 */
[----:B-----5:R-:W-:-:S04]  /*06c0*/  FADD R10, R10, R21 ;  /* 0x000000150a0a7221 */ /* 0x020fc80000000000 */
[----:B------:R-:W-:-:S04]  /*06d0*/  FADD R10, R10, R23 ;  /* 0x000000170a0a7221 */ /* 0x000fc80000000000 */
[----:B------:R-:W-:-:S04]  /*06e0*/  FADD R10, R10, R13 ;  /* 0x0000000d0a0a7221 */ /* 0x000fc80000000000 */
[----:B------:R-:W-:Y:S01]  /*06f0*/  FADD R3, R10, R9 ;  /* 0x000000090a037221 */ /* 0x000fe20000000000 */
[----:B------:R-:W-:-:S04]  /*0700*/  IMAD.WIDE R10, R4, 0x4, R6 ;  /* 0x00000004040a7825 */ /* 0x000fc800078e0206 */
[----:B------:R-:W-:-:S07]  /*0710*/  FADD R3, R3, R14 ;  /* 0x0000000e03037221 */ /* 0x000fce0000000000 */
.L_x_3:
[----:B------:R-:W-:Y:S05]  /*0720*/  BRA.U !UP1, `(.L_x_0) ;  /* 0x0000000109747547 */ /* 0x000fea000b800000 */
[----:B------:R-:W-:Y:S02]  /*0730*/  UISETP.GE.U32.AND UP0, UPT, UR5, 0x4, UPT ;  /* 0x000000040500788c */ /* 0x000fe4000bf06070 */
[----:B------:R-:W-:-:S04]  /*0740*/  ULOP3.LUT UR4, UR4, 0x3, URZ, 0xc0, !UPT ;  /* 0x0000000304047892 */ /* 0x000fc8000f8ec0ff */
[----:B------:R-:W-:-:S03]  /*0750*/  UISETP.NE.AND UP1, UPT, UR4, URZ, UPT ;  /* 0x000000ff0400728c */ /* 0x000fc6000bf25270 */
[----:B------:R-:W-:Y:S08]  /*0760*/  BRA.U !UP0, `(.L_x_4) ;  /* 0x0000000108407547 */ /* 0x000ff0000b800000 */
[----:B-1----:R-:W-:-:S04]  /*0770*/  IMAD.WIDE R8, R4, 0x4, R10 ;  /* 0x0000000404087825 */ /* 0x002fc800078e020a */
[----:B------:R-:W-:-:S04]  /*0780*/  IMAD.WIDE R6, R2, 0x4, R10 ;  /* 0x0000000402067825 */ /* 0x000fc800078e020a */
[--C-:B------:R-:W-:Y:S02]  /*0790*/  IMAD.WIDE R12, R4, 0x4, R8.reuse ;  /* 0x00000004040c7825 */ /* 0x100fe400078e0208 */
[----:B------:R-:W2:Y:S02]  /*07a0*/  LDG.E R6, desc[UR8][R6.64] ;  /* 0x0000000806067981 */ /* 0x000ea4000c1e1900 */
[----:B------:R-:W-:-:S04]  /*07b0*/  IMAD.WIDE R8, R2, 0x4, R8 ;  /* 0x0000000402087825 */ /* 0x000fc800078e0208 */
[--C-:B------:R-:W-:Y:S02]  /*07c0*/  IMAD.WIDE R10, R4, 0x4, R12.reuse ;  /* 0x00000004040a7825 */ /* 0x100fe400078e020c */
[----:B------:R-:W3:Y:S02]  /*07d0*/  LDG.E R8, desc[UR8][R8.64] ;  /* 0x0000000808087981 */ /* 0x000ee4000c1e1900 */
[----:B------:R-:W-:-:S04]  /*07e0*/  IMAD.WIDE R12, R2, 0x4, R12 ;  /* 0x00000004020c7825 */ /* 0x000fc800078e020c */
[--C-:B------:R-:W-:Y:S02]  /*07f0*/  IMAD.WIDE R14, R2, 0x4, R10.reuse ;  /* 0x00000004020e7825 */ /* 0x100fe400078e020a */
[----:B------:R-:W4:Y:S04]  /*0800*/  LDG.E R12, desc[UR8][R12.64] ;  /* 0x000000080c0c7981 */ /* 0x000f28000c1e1900 */
[----:B------:R-:W5:Y:S01]  /*0810*/  LDG.E R14, desc[UR8][R14.64] ;  /* 0x000000080e0e7981 */ /* 0x000f62000c1e1900 */
[----:B------:R-:W-:-:S04]  /*0820*/  IMAD.WIDE R10, R4, 0x4, R10 ;  /* 0x00000004040a7825 */ /* 0x000fc800078e020a */
[----:B--2---:R-:W-:-:S04]  /*0830*/  FADD R3, R3, R6 ;  /* 0x0000000603037221 */ /* 0x004fc80000000000 */
[----:B---3--:R-:W-:-:S04]  /*0840*/  FADD R3, R3, R8 ;  /* 0x0000000803037221 */ /* 0x008fc80000000000 */
[----:B----4-:R-:W-:-:S04]  /*0850*/  FADD R3, R3, R12 ;  /* 0x0000000c03037221 */ /* 0x010fc80000000000 */
[----:B-----5:R-:W-:-:S07]  /*0860*/  FADD R3, R3, R14 ;  /* 0x0000000e03037221 */ /* 0x020fce0000000000 */
.L_x_4:
[----:B------:R-:W-:Y:S05]  /*0870*/  BRA.U !UP1, `(.L_x_0) ;  /* 0x0000000109207547 */ /* 0x000fea000b800000 */
[----:B-1----:R-:W-:Y:S01]  /*0880*/  IMAD.WIDE R10, R2, 0x4, R10 ;  /* 0x00000004020a7825 */ /* 0x002fe200078e020a */
[----:B------:R-:W-:-:S12]  /*0890*/  UIADD3 UR4, UPT, UPT, -UR4, URZ, URZ ;  /* 0x000000ff04047290 */ /* 0x000fd8000fffe1ff */
.L_x_5:
[----:B------:R0:W2:Y:S01]  /*08a0*/  LDG.E R2, desc[UR8][R10.64] ;  /* 0x000000080a027981 */ /* 0x0000a2000c1e1900 */
[----:B------:R-:W-:-:S04]  /*08b0*/  UIADD3 UR4, UPT, UPT, UR4, 0x1, URZ ;  /* 0x0000000104047890 */ /* 0x000fc8000fffe0ff */
[----:B------:R-:W-:Y:S01]  /*08c0*/  UISETP.NE.AND UP0, UPT, UR4, URZ, UPT ;  /* 0x000000ff0400728c */ /* 0x000fe2000bf05270 */
[----:B0-----:R-:W-:-:S04]  /*08d0*/  IMAD.WIDE R10, R4, 0x4, R10 ;  /* 0x00000004040a7825 */ /* 0x001fc800078e020a */
[----:B--2---:R-:W-:-:S04]  /*08e0*/  FADD R3, R2, R3 ;  /* 0x0000000302037221 */ /* 0x004fc80000000000 */
[----:B------:R-:W-:Y:S05]  /*08f0*/  BRA.U UP0, `(.L_x_5) ;  /* 0xfffffffd00e87547 */ /* 0x000fea000b83ffff */
.L_x_0:
[----:B------:R-:W0:Y:S08]  /*0900*/  LDC R7, c[0x0][0x384] ;  /* 0x0000e100ff077b82 */ /* 0x000e300000000800 */
[----:B------:R-:W2:Y:S01]  /*0910*/  LDC.64 R4, c[0x0][0x390] ;  /* 0x0000e400ff047b82 */ /* 0x000ea20000000a00 */
[----:B0-----:R-:W-:-:S04]  /*0920*/  IMAD R7, R7, UR7, R0 ;  /* 0x0000000707077c24 */ /* 0x001fc8000f8e0200 */
[----:B--2---:R-:W-:-:S05]  /*0930*/  IMAD.WIDE R4, R7, 0x4, R4 ;  /* 0x0000000407047825 */ /* 0x004fca00078e0204 */
[----:B------:R-:W-:Y:S01]  /*0940*/  STG.E desc[UR8][R4.64], R3 ;  /* 0x0000000304007986 */ /* 0x000fe2000c101908 */
[----:B------:R-:W-:Y:S05]  /*0950*/  EXIT ;  /* 0x000000000000794d */ /* 0x000fea0003800000 */
.L_x_6:
[----:B------:R-:W-:-:S00]  /*0960*/  BRA `(.L_x_6) ;  /* 0xfffffffc00fc7947 */ /* 0x000fc0000383ffff */
[----:B------:R-:W-:-:S00]  /*0970*/  NOP ;  /* 0x0000000000007918 */ /* 0x000fc00000000000 */
        /* <DEDUP_REMOVED lines=8> */
.L_x_54:


//--------------------- .text._ZN22matmul_improved_reduce27matmul_improved_partial_sumEiiiPKfS1_Pf --------------------------
	.section	.text._ZN22matmul_improved_reduce27matmul_improved_partial_sumEiiiPKfS1_Pf,"ax",@progbits
	.align	128
        .global         _ZN22matmul_improved_reduce27matmul_improved_partial_sumEiiiPKfS1_Pf
        .type           _ZN22matmul_improved_reduce27matmul_improved_partial_sumEiiiPKfS1_Pf,@function
        .size           _ZN22matmul_improved_reduce27matmul_improved_partial_sumEiiiPKfS1_Pf,(.L_x_51 - _ZN22matmul_improved_reduce27matmul_improved_partial_sumEiiiPKfS1_Pf)
        .other          _ZN22matmul_improved_reduce27matmul_improved_partial_sumEiiiPKfS1_Pf,@"STO_CUDA_ENTRY STV_DEFAULT"
_ZN22matmul_improved_reduce27matmul_improved_partial_sumEiiiPKfS1_Pf:
.text._ZN22matmul_improved_reduce27matmul_improved_partial_sumEiiiPKfS1_Pf:
[----:B------:R-:W-:Y:S01]  /*0000*/  LDC R1, c[0x0][0x37c] ;  /* 0x0000df00ff017b82 */ /* 0x000fe20000000800 */
[----:B------:R-:W0:Y:S07]  /*0010*/  LDCU UR4, c[0x0][0x360] ;  /* 0x00006c00ff0477ac */ /* 0x000e2e0008000800 */
[----:B------:R-:W0:Y:S01]  /*0020*/  LDC R0, c[0x0][0x364] ;  /* 0x0000d900ff007b82 */ /* 0x000e220000000800 */
[----:B------:R-:W1:Y:S01]  /*0030*/  LDCU UR6, c[0x0][0x388] ;  /* 0x00007100ff0677ac */ /* 0x000e620008000800 */
[----:B------:R-:W2:Y:S06]  /*0040*/  LDCU UR8, c[0x0][0x384] ;  /* 0x00007080ff0877ac */ /* 0x000eac0008000800 */
[----:B------:R-:W3:Y:S01]  /*0050*/  S2UR UR5, SR_CTAID.Z ;  /* 0x00000000000579c3 */ /* 0x000ee20000002700 */
[----:B------:R-:W4:Y:S07]  /*0060*/  LDCU.128 UR12, c[0x0][0x390] ;  /* 0x00007200ff0c77ac */ /* 0x000f2e0008000c00 */
[----:B------:R-:W-:Y:S01]  /*0070*/  S2UR UR7, SR_CTAID.X ;  /* 0x00000000000779c3 */ /* 0x000fe20000002500 */
[----:B0-----:R-:W-:-:S07]  /*0080*/  IMAD R0, R0, UR4, RZ ;  /* 0x0000000400007c24 */ /* 0x001fce000f8e02ff */
[----:B------:R-:W1:Y:S01]  /*0090*/  S2UR UR4, SR_CTAID.Y ;  /* 0x00000000000479c3 */ /* 0x000e620000002600 */
[--C-:B------:R-:W-:Y:S02]  /*00a0*/  SHF.R.U32.HI R4, RZ, 0x4, R0.reuse ;  /* 0x00000004ff047819 */ /* 0x100fe40000011600 */
[----:B------:R-:W-:Y:S01]  /*00b0*/  SHF.R.U32.HI R0, RZ, 0x7, R0 ;  /* 0x00000007ff007819 */ /* 0x000fe20000011600 */
[----:B---3--:R-:W-:Y:S01]  /*00c0*/  USHF.L.U32 UR5, UR5, 0x7, URZ ;  /* 0x0000000705057899 */ /* 0x008fe200080006ff */
[----:B------:R-:W0:Y:S01]  /*00d0*/  I2F.U32.RP R6, R4 ;  /* 0x0000000400067306 */ /* 0x000e220000209000 */
[----:B------:R-:W-:Y:S01]  /*00e0*/  IMAD.MOV R7, RZ, RZ, -R4 ;  /* 0x000000ffff077224 */ /* 0x000fe200078e0a04 */
[C---:B------:R-:W-:Y:S02]  /*00f0*/  VIMNMX.U32 R5, PT, PT, R4.reuse, 0x40, !PT ;  /* 0x0000004004057848 */ /* 0x040fe40007fe0000 */
[----:B------:R-:W-:-:S03]  /*0100*/  ISETP.NE.U32.AND P2, PT, R4, RZ, PT ;  /* 0x000000ff0400720c */ /* 0x000fc60003f45070 */
[----:B------:R-:W-:Y:S01]  /*0110*/  VIADD R5, R5, 0xffffffff ;  /* 0xffffffff05057836 */ /* 0x000fe20000000000 */
[----:B0-----:R-:W0:Y:S01]  /*0120*/  MUFU.RCP R6, R6 ;  /* 0x0000000600067308 */ /* 0x001e220000001000 */
[----:B-1----:R-:W-:Y:S02]  /*0130*/  UIMAD UR4, UR4, UR6, URZ ;  /* 0x00000006040472a4 */ /* 0x002fe4000f8e02ff */
[----:B--2---:R-:W-:Y:S02]  /*0140*/  UIMAD UR6, UR5, UR8, URZ ;  /* 0x00000008050672a4 */ /* 0x004fe4000f8e02ff */
[----:B------:R-:W-:Y:S02]  /*0150*/  USHF.L.U32 UR4, UR4, 0x6, URZ ;  /* 0x0000000604047899 */ /* 0x000fe400080006ff */
[----:B------:R-:W-:Y:S02]  /*0160*/  ULEA UR7, UP2, UR7, UR6, 0x7 ;  /* 0x0000000607077291 */ /* 0x000fe4000f8438ff */
[----:B------:R-:W-:-:S02]  /*0170*/  UIADD3 UR9, UP0, UPT, UR4, UR5, URZ ;  /* 0x0000000504097290 */ /* 0x000fc4000ff1e0ff */
[----:B----4-:R-:W-:Y:S02]  /*0180*/  ULEA UR5, UP3, UR7, UR14, 0x2 ;  /* 0x0000000e07057291 */ /* 0x010fe4000f8610ff */
[----:B------:R-:W-:Y:S02]  /*0190*/  ULEA.HI.X.SX32 UR10, UR4, URZ, 0x1, UP0 ;  /* 0x000000ff040a7291 */ /* 0x000fe400080f0eff */
[----:B------:R-:W-:Y:S01]  /*01a0*/  ULEA UR8, UP1, UR9, UR12, 0x2 ;  /* 0x0000000c09087291 */ /* 0x000fe2000f8210ff */
[----:B0-----:R-:W-:Y:S01]  /*01b0*/  VIADD R2, R6, 0xffffffe ;  /* 0x0ffffffe06027836 */ /* 0x001fe20000000000 */
[----:B------:R-:W-:Y:S01]  /*01c0*/  ULEA.HI.X.SX32 UR4, UR6, URZ, 0x1, UP2 ;  /* 0x000000ff06047291 */ /* 0x000fe200090f0eff */
[----:B------:R-:W-:Y:S01]  /*01d0*/  IMAD.U32 R92, RZ, RZ, UR5 ;  /* 0x00000005ff5c7e24 */ /* 0x000fe2000f8e00ff */
[----:B------:R-:W-:Y:S01]  /*01e0*/  ULEA.HI.X UR6, UR9, UR13, UR10, 0x2, UP1 ;  /* 0x0000000d09067291 */ /* 0x000fe200088f140a */
[----:B------:R0:W1:Y:S01]  /*01f0*/  F2I.FTZ.U32.TRUNC.NTZ R3, R2 ;  /* 0x0000000200037305 */ /* 0x000062000021f000 */
[----:B------:R-:W-:Y:S01]  /*0200*/  ULEA.HI.X UR4, UR7, UR15, UR4, 0x2, UP3 ;  /* 0x0000000f07047291 */ /* 0x000fe200098f1404 */
[----:B------:R-:W-:Y:S01]  /*0210*/  IMAD.U32 R94, RZ, RZ, UR8 ;  /* 0x00000008ff5e7e24 */ /* 0x000fe2000f8e00ff */
[----:B------:R-:W-:-:S02]  /*0220*/  MOV R6, 0x360 ;  /* 0x0000036000067802 */ /* 0x000fc40000000f00 */
[----:B------:R-:W-:Y:S02]  /*0230*/  IMAD.U32 R95, RZ, RZ, UR6 ;  /* 0x00000006ff5f7e24 */ /* 0x000fe4000f8e00ff */
[----:B------:R-:W-:Y:S02]  /*0240*/  IMAD.U32 R93, RZ, RZ, UR4 ;  /* 0x00000004ff5d7e24 */ /* 0x000fe4000f8e00ff */
[----:B0-----:R-:W-:Y:S02]  /*0250*/  IMAD.MOV.U32 R2, RZ, RZ, RZ ;  /* 0x000000ffff027224 */ /* 0x001fe400078e00ff */
[----:B-1----:R-:W-:-:S04]  /*0260*/  IMAD R7, R7, R3, RZ ;  /* 0x0000000307077224 */ /* 0x002fc800078e02ff */
[----:B------:R-:W-:-:S06]  /*0270*/  IMAD.HI.U32 R8, R3, R7, R2 ;  /* 0x0000000703087227 */ /* 0x000fcc00078e0002 */
[----:B------:R-:W-:-:S04]  /*0280*/  IMAD.HI.U32 R65, R8, R5, RZ ;  /* 0x0000000508417227 */ /* 0x000fc800078e00ff */
[----:B------:R-:W-:-:S04]  /*0290*/  IMAD.MOV R2, RZ, RZ, -R65 ;  /* 0x000000ffff027224 */ /* 0x000fc800078e0a41 */
[----:B------:R-:W-:Y:S01]  /*02a0*/  IMAD R5, R4, R2, R5 ;  /* 0x0000000204057224 */ /* 0x000fe200078e0205 */
[C---:B------:R-:W-:Y:S02]  /*02b0*/  VIMNMX.U32 R2, PT, PT, R0.reuse, 0x10, !PT ;  /* 0x0000001000027848 */ /* 0x040fe40007fe0000 */
[----:B------:R-:W-:Y:S02]  /*02c0*/  LOP3.LUT R0, R0, 0xffff, RZ, 0xc0, !PT ;  /* 0x0000ffff00007812 */ /* 0x000fe400078ec0ff */
[----:B------:R-:W-:Y:S01]  /*02d0*/  ISETP.GE.U32.AND P0, PT, R5, R4, PT ;  /* 0x000000040500720c */ /* 0x000fe20003f06070 */
[----:B------:R-:W-:-:S05]  /*02e0*/  VIADD R2, R2, 0xffffffff ;  /* 0xffffffff02027836 */ /* 0x000fca0000000000 */
[----:B------:R-:W-:-:S07]  /*02f0*/  LOP3.LUT R2, R2, 0xffff, RZ, 0xc0, !PT ;  /* 0x0000ffff02027812 */ /* 0x000fce00078ec0ff */
[----:B------:R-:W-:Y:S01]  /*0300*/  @P0 IMAD.IADD R5, R5, 0x1, -R4 ;  /* 0x0000000105050824 */ /* 0x000fe200078e0a04 */
[----:B------:R-:W-:-:S04]  /*0310*/  @P0 IADD3 R65, PT, PT, R65, 0x1, RZ ;  /* 0x0000000141410810 */ /* 0x000fc80007ffe0ff */
[----:B------:R-:W-:-:S13]  /*0320*/  ISETP.GE.U32.AND P1, PT, R5, R4, PT ;  /* 0x000000040500720c */ /* 0x000fda0003f26070 */
[----:B------:R-:W-:Y:S01]  /*0330*/  @P1 VIADD R65, R65, 0x1 ;  /* 0x0000000141411836 */ /* 0x000fe20000000000 */
[----:B------:R-:W-:-:S07]  /*0340*/  @!P2 LOP3.LUT R65, RZ, R4, RZ, 0x33, !PT ;  /* 0x00000004ff41a212 */ /* 0x000fce00078e33ff */
[----:B------:R-:W-:Y:S05]  /*0350*/  CALL.REL.NOINC `($__internal_0_$__cuda_sm20_div_u16) ;  /* 0x0000003000b07944 */ /* 0x000fea0003c00000 */
[----:B------:R-:W-:Y:S01]  /*0360*/  HFMA2 R0, -RZ, RZ, 0, 0 ;  /* 0x00000000ff007431 */ /* 0x000fe200000001ff */
[----:B------:R-:W-:Y:S02]  /*0370*/  CS2R R2, SRZ ;  /* 0x0000000000027805 */ /* 0x000fe4000001ff00 */
[----:B------:R-:W-:Y:S02]  /*0380*/  CS2R R4, SRZ ;  /* 0x0000000000047805 */ /* 0x000fe4000001ff00 */
[----:B------:R-:W-:Y:S02]  /*0390*/  CS2R R6, SRZ ;  /* 0x0000000000067805 */ /* 0x000fe4000001ff00 */
[----:B------:R-:W-:Y:S02]  /*03a0*/  CS2R R8, SRZ ;  /* 0x0000000000087805 */ /* 0x000fe4000001ff00 */
[----:B------:R-:W-:Y:S02]  /*03b0*/  CS2R R10, SRZ ;  /* 0x00000000000a7805 */ /* 0x000fe4000001ff00 */
[----:B------:R-:W-:-:S02]  /*03c0*/  CS2R R12, SRZ ;  /* 0x00000000000c7805 */ /* 0x000fc4000001ff00 */
        /* <DEDUP_REMOVED lines=14> */
[----:B------:R-:W-:Y:S01]  /*04b0*/  CS2R R66, SRZ ;  /* 0x0000000000427805 */ /* 0x000fe2000001ff00 */
[----:B------:R-:W-:Y:S01]  /*04c0*/  IMAD.MOV.U32 R70, RZ, RZ, RZ ;  /* 0x000000ffff467224 */ /* 0x000fe200078e00ff */
[----:B------:R-:W-:Y:S02]  /*04d0*/  CS2R R72, SRZ ;  /* 0x0000000000487805 */ /* 0x000fe4000001ff00 */
[----:B------:R-:W-:Y:S01]  /*04e0*/  CS2R R74, SRZ ;  /* 0x00000000004a7805 */ /* 0x000fe2000001ff00 */
[----:B------:R-:W-:Y:S01]  /*04f0*/  IMAD.MOV.U32 R76, RZ, RZ, RZ ;  /* 0x000000ffff4c7224 */ /* 0x000fe200078e00ff */
[----:B------:R-:W-:Y:S01]  /*0500*/  CS2R R52, SRZ ;  /* 0x0000000000347805 */ /* 0x000fe2000001ff00 */
[----:B------:R-:W-:Y:S01]  /*0510*/  IMAD.MOV.U32 R78, RZ, RZ, RZ ;  /* 0x000000ffff4e7224 */ /* 0x000fe200078e00ff */
[----:B------:R-:W-:Y:S01]  /*0520*/  CS2R R54, SRZ ;  /* 0x0000000000367805 */ /* 0x000fe2000001ff00 */
[----:B------:R-:W-:Y:S01]  /*0530*/  IMAD.MOV.U32 R80, RZ, RZ, RZ ;  /* 0x000000ffff507224 */ /* 0x000fe200078e00ff */
[----:B------:R-:W-:Y:S01]  /*0540*/  MOV R84, RZ ;  /* 0x000000ff00547202 */ /* 0x000fe20000000f00 */
[----:B------:R-:W-:Y:S01]  /*0550*/  IMAD.MOV.U32 R82, RZ, RZ, RZ ;  /* 0x000000ffff527224 */ /* 0x000fe200078e00ff */
[----:B------:R-:W-:Y:S01]  /*0560*/  CS2R R62, SRZ ;  /* 0x00000000003e7805 */ /* 0x000fe2000001ff00 */
[----:B------:R-:W-:Y:S01]  /*0570*/  IMAD.MOV.U32 R86, RZ, RZ, RZ ;  /* 0x000000ffff567224 */ /* 0x000fe200078e00ff */
[----:B------:R-:W0:Y:S01]  /*0580*/  LDCU.64 UR8, c[0x0][0x358] ;  /* 0x00006b00ff0877ac */ /* 0x000e220008000a00 */
[----:B------:R-:W-:-:S02]  /*0590*/  IMAD.MOV.U32 R68, RZ, RZ, RZ ;  /* 0x000000ffff447224 */ /* 0x000fc400078e00ff */
[----:B------:R-:W-:Y:S01]  /*05a0*/  IMAD.MOV.U32 R64, RZ, RZ, RZ ;  /* 0x000000ffff407224 */ /* 0x000fe200078e00ff */
[----:B------:R-:W-:Y:S01]  /*05b0*/  UMOV UR4, URZ ;  /* 0x000000ff00047c82 */ /* 0x000fe20008000000 */
[----:B------:R-:W-:Y:S02]  /*05c0*/  IMAD.MOV.U32 R90, RZ, RZ, RZ ;  /* 0x000000ffff5a7224 */ /* 0x000fe400078e00ff */
[----:B------:R-:W-:-:S07]  /*05d0*/  IMAD.MOV.U32 R88, RZ, RZ, RZ ;  /* 0x000000ffff587224 */ /* 0x000fce00078e00ff */
.L_x_17:
[----:B------:R-:W-:Y:S01]  /*05e0*/  ISETP.GE.U32.AND P0, PT, R65, 0x3, PT ;  /* 0x000000034100780c */ /* 0x000fe20003f06070 */
[----:B------:R-:W-:Y:S01]  /*05f0*/  UIADD3 UR4, UPT, UPT, UR4, 0x1, URZ ;  /* 0x0000000104047890 */ /* 0x000fe2000fffe0ff */
[----:B------:R-:W-:-:S03]  /*0600*/  IMAD.MOV.U32 R32, RZ, RZ, RZ ;  /* 0x000000ffff207224 */ /* 0x000fc600078e00ff */
[----:B------:R-:W-:-:S08]  /*0610*/  UISETP.NE.AND UP1, UPT, UR4, 0x8, UPT ;  /* 0x000000080400788c */ /* 0x000fd0000bf25270 */
[----:B------:R-:W-:Y:S05]  /*0620*/  @!P0 BRA `(.L_x_7) ;  /* 0x0000000c00bc8947 */ /* 0x000fea0003800000 */
[----:B------:R-:W1:Y:S01]  /*0630*/  S2R R21, SR_TID.Y ;  /* 0x0000000000157919 */ /* 0x000e620000002200 */
[----:B------:R-:W2:Y:S01]  /*0640*/  LDCU UR7, c[0x0][0x360] ;  /* 0x00006c00ff0777ac */ /* 0x000ea20008000800 */
[----:B------:R-:W2:Y:S01]  /*0650*/  LDC R22, c[0x0][0x364] ;  /* 0x0000d900ff167b82 */ /* 0x000ea20000000800 */
[----:B------:R-:W-:Y:S01]  /*0660*/  VIADD R20, R65, 0x1 ;  /* 0x0000000141147836 */ /* 0x000fe20000000000 */
[----:B------:R-:W1:Y:S01]  /*0670*/  S2R R24, SR_TID.X ;  /* 0x0000000000187919 */ /* 0x000e620000002100 */
[----:B------:R-:W3:Y:S01]  /*0680*/  LDCU UR10, c[0x0][0x388] ;  /* 0x00007100ff0a77ac */ /* 0x000ee20008000800 */
[----:B------:R-:W-:Y:S02]  /*0690*/  IMAD.MOV.U32 R32, RZ, RZ, RZ ;  /* 0x000000ffff207224 */ /* 0x000fe400078e00ff */
[----:B------:R-:W-:Y:S01]  /*06a0*/  LOP3.LUT R30, R20, 0xfffffffc, RZ, 0xc0, !PT ;  /* 0xfffffffc141e7812 */ /* 0x000fe200078ec0ff */
[----:B------:R-:W-:Y:S01]  /*06b0*/  UMOV UR5, 0x400 ;  /* 0x0000040000057882 */ /* 0x000fe20000000000 */
[----:B------:R-:W4:Y:S02]  /*06c0*/  S2UR UR6, SR_CgaCtaId ;  /* 0x00000000000679c3 */ /* 0x000f240000008800 */
[----:B------:R-:W-:-:S04]  /*06d0*/  IADD3 R30, PT, PT, -R30, RZ, RZ ;  /* 0x000000ff1e1e7210 */ /* 0x000fc80007ffe1ff */
[----:B------:R-:W-:Y:S01]  /*06e0*/  ISETP.GE.AND P0, PT, R30, RZ, PT ;  /* 0x000000ff1e00720c */ /* 0x000fe20003f06270 */
[----:B--2---:R-:W-:-:S05]  /*06f0*/  IMAD R20, R22, UR7, RZ ;  /* 0x0000000716147c24 */ /* 0x004fca000f8e02ff */
[----:B------:R-:W-:Y:S01]  /*0700*/  SHF.R.U32.HI R20, RZ, 0x4, R20 ;  /* 0x00000004ff147819 */ /* 0x000fe20000011614 */
[----:B----4-:R-:W-:Y:S01]  /*0710*/  ULEA UR5, UR6, UR5, 0x18 ;  /* 0x0000000506057291 */ /* 0x010fe2000f8ec0ff */
[----:B-1----:R-:W-:-:S04]  /*0720*/  IMAD R21, R21, UR7, R24 ;  /* 0x0000000715157c24 */ /* 0x002fc8000f8e0218 */
[C---:B------:R-:W-:Y:S01]  /*0730*/  IMAD.SHL.U32 R23, R21.reuse, 0x100, RZ ;  /* 0x0000010015177824 */ /* 0x040fe200078e00ff */
[----:B------:R-:W-:Y:S02]  /*0740*/  SHF.R.U32.HI R77, RZ, 0x4, R21 ;  /* 0x00000004ff4d7819 */ /* 0x000fe40000011615 */
[----:B------:R-:W-:Y:S02]  /*0750*/  LOP3.LUT R22, R21, 0xf, RZ, 0xc0, !PT ;  /* 0x0000000f15167812 */ /* 0x000fe400078ec0ff */
[----:B------:R-:W-:Y:S01]  /*0760*/  LOP3.LUT R24, R23, 0xf00, RZ, 0xc0, !PT ;  /* 0x00000f0017187812 */ /* 0x000fe200078ec0ff */
[C-C-:B------:R-:W-:Y:S02]  /*0770*/  IMAD R81, R20.reuse, 0x2, R77.reuse ;  /* 0x0000000214517824 */ /* 0x140fe400078e024d */
[C-C-:B------:R-:W-:Y:S02]  /*0780*/  IMAD R27, R20.reuse, 0x3, R77.reuse ;  /* 0x00000003141b7824 */ /* 0x140fe400078e024d */
[----:B------:R-:W-:-:S02]  /*0790*/  IMAD.IADD R71, R20, 0x1, R77 ;  /* 0x0000000114477824 */ /* 0x000fc400078e024d */
[C---:B------:R-:W-:Y:S02]  /*07a0*/  IMAD R24, R77.reuse, 0x4, R24 ;  /* 0x000000044d187824 */ /* 0x040fe400078e0218 */
[--C-:B---3--:R-:W-:Y:S02]  /*07b0*/  IMAD R77, R77, UR10, R22.reuse ;  /* 0x0000000a4d4d7c24 */ /* 0x108fe4000f8e0216 */
[--C-:B------:R-:W-:Y:S02]  /*07c0*/  IMAD R81, R81, UR10, R22.reuse ;  /* 0x0000000a51517c24 */ /* 0x100fe4000f8e0216 */
[--C-:B------:R-:W-:Y:S02]  /*07d0*/  IMAD R27, R27, UR10, R22.reuse ;  /* 0x0000000a1b1b7c24 */ /* 0x100fe4000f8e0216 */
[----:B------:R-:W-:Y:S02]  /*07e0*/  IMAD R71, R71, UR10, R22 ;  /* 0x0000000a47477c24 */ /* 0x000fe4000f8e0216 */
[----:B------:R-:W-:Y:S01]  /*07f0*/  VIADD R31, R24, UR5 ;  /* 0x00000005181f7c36 */ /* 0x000fe20008000000 */
[----:B------:R-:W-:Y:S06]  /*0800*/  @P0 BRA `(.L_x_8) ;  /* 0x0000000800cc0947 */ /* 0x000fec0003800000 */
[----:B------:R-:W-:Y:S02]  /*0810*/  IADD3 R20, PT, PT, -R30, RZ, RZ ;  /* 0x000000ff1e147210 */ /* 0x000fe40007ffe1ff */
[----:B------:R-:W-:Y:S02]  /*0820*/  PLOP3.LUT P0, PT, PT, PT, PT, 0x80, 0x8 ;  /* 0x000000000008781c */ /* 0x000fe40003f0f070 */
[----:B------:R-:W-:-:S13]  /*0830*/  ISETP.GT.AND P1, PT, R20, 0xc, PT ;  /* 0x0000000c1400780c */ /* 0x000fda0003f24270 */
[----:B------:R-:W-:Y:S05]  /*0840*/  @!P1 BRA `(.L_x_9) ;  /* 0x0000000400c89947 */ /* 0x000fea0003800000 */
[----:B------:R-:W-:-:S13]  /*0850*/  PLOP3.LUT P0, PT, PT, PT, PT, 0x8, 0x80 ;  /* 0x000000000080781c */ /* 0x000fda0003f0e170 */
.L_x_10:
[----:B------:R-:W-:-:S04]  /*0860*/  IMAD.WIDE R22, R77, 0x4, R94 ;  /* 0x000000044d167825 */ /* 0x000fc800078e025e */
[--C-:B------:R-:W-:Y:S01]  /*0870*/  IMAD.WIDE R20, R71, 0x4, R94.reuse ;  /* 0x0000000447147825 */ /* 0x100fe200078e025e */
[----:B0-----:R-:W2:Y:S03]  /*0880*/  LDG.E R96, desc[UR8][R22.64] ;  /* 0x0000000816607981 */ /* 0x001ea6000c1e1900 */
[--C-:B------:R-:W-:Y:S01]  /*0890*/  IMAD.WIDE R28, R81, 0x4, R94.reuse ;  /* 0x00000004511c7825 */ /* 0x100fe200078e025e */
[----:B------:R0:W3:Y:S04]  /*08a0*/  LDG.E R33, desc[UR8][R20.64] ;  /* 0x0000000814217981 */ /* 0x0000e8000c1e1900 */
[----:B------:R-:W4:Y:S01]  /*08b0*/  LDG.E R83, desc[UR8][R28.64] ;  /* 0x000000081c537981 */ /* 0x000f22000c1e1900 */
[----:B------:R-:W1:Y:S01]  /*08c0*/  LDCU UR5, c[0x0][0x360] ;  /* 0x00006c00ff0577ac */ /* 0x000e620008000800 */
[----:B------:R-:W-:Y:S01]  /*08d0*/  IMAD.WIDE R24, R27, 0x4, R94 ;  /* 0x000000041b187825 */ /* 0x000fe200078e025e */
[----:B------:R-:W1:Y:S03]  /*08e0*/  LDCU UR6, c[0x0][0x364] ;  /* 0x00006c80ff0677ac */ /* 0x000e660008000800 */
[----:B------:R-:W-:Y:S01]  /*08f0*/  IMAD.U32 R26, RZ, RZ, UR10 ;  /* 0x0000000aff1a7e24 */ /* 0x000fe2000f8e00ff */
[----:B------:R5:W4:Y:S01]  /*0900*/  LDG.E R85, desc[UR8][R24.64] ;  /* 0x0000000818557981 */ /* 0x000b22000c1e1900 */
[----:B-1----:R-:W-:-:S04]  /*0910*/  UIMAD UR5, UR5, UR6, URZ ;  /* 0x00000006050572a4 */ /* 0x002fc8000f8e02ff */
[----:B------:R-:W-:-:S06]  /*0920*/  USHF.R.U32.HI UR6, URZ, 0x4, UR5 ;  /* 0x00000004ff067899 */ /* 0x000fcc0008011605 */
[----:B------:R-:W-:Y:S02]  /*0930*/  IMAD R26, R26, UR6, RZ ;  /* 0x000000061a1a7c24 */ /* 0x000fe4000f8e02ff */
[----:B------:R-:W-:Y:S02]  /*0940*/  IMAD.U32 R34, RZ, RZ, UR6 ;  /* 0x00000006ff227e24 */ /* 0x000fe4000f8e00ff */
[C---:B------:R-:W-:Y:S02]  /*0950*/  IMAD R79, R26.reuse, 0x4, R71 ;  /* 0x000000041a4f7824 */ /* 0x040fe400078e0247 */
[----:B------:R-:W1:Y:S01]  /*0960*/  LDC R71, c[0x0][0x360] ;  /* 0x0000d800ff477b82 */ /* 0x000e620000000800 */
[----:B------:R-:W-:Y:S02]  /*0970*/  IMAD R35, R26, 0x4, R77 ;  /* 0x000000041a237824 */ /* 0x000fe400078e024d */
[----:B------:R-:W-:Y:S02]  /*0980*/  IMAD R98, R34, 0x4, R31 ;  /* 0x0000000422627824 */ /* 0x000fe400078e021f */
[----:B0-----:R-:W-:-:S03]  /*0990*/  IMAD.WIDE R20, R35, 0x4, R94 ;  /* 0x0000000423147825 */ /* 0x001fc600078e025e */
[----:B------:R-:W1:Y:S01]  /*09a0*/  LDC R102, c[0x0][0x364] ;  /* 0x0000d900ff667b82 */ /* 0x000e620000000800 */
[----:B-----5:R-:W-:Y:S01]  /*09b0*/  IMAD R24, R34, 0x8, R31 ;  /* 0x0000000822187824 */ /* 0x020fe200078e021f */
[C---:B------:R-:W-:Y:S01]  /*09c0*/  LEA R81, R26.reuse, R81, 0x2 ;  /* 0x000000511a517211 */ /* 0x040fe200078e10ff */
[----:B------:R-:W5:Y:S01]  /*09d0*/  LDG.E R28, desc[UR8][R20.64] ;  /* 0x00000008141c7981 */ /* 0x000f62000c1e1900 */
[----:B------:R-:W-:Y:S02]  /*09e0*/  IMAD R29, R26, 0x4, R27 ;  /* 0x000000041a1d7824 */ /* 0x000fe400078e021b */
[----:B------:R-:W-:-:S04]  /*09f0*/  IMAD.WIDE R22, R79, 0x4, R94 ;  /* 0x000000044f167825 */ /* 0x000fc800078e025e */
[----:B------:R-:W-:Y:S01]  /*0a00*/  IMAD.WIDE R26, R81, 0x4, R94 ;  /* 0x00000004511a7825 */ /* 0x000fe200078e025e */
[----:B------:R0:W5:Y:S05]  /*0a10*/  LDG.E R77, desc[UR8][R22.64] ;  /* 0x00000008164d7981 */ /* 0x00016a000c1e1900 */
[----:B------:R-:W5:Y:S01]  /*0a20*/  LDG.E R26, desc[UR8][R26.64] ;  /* 0x000000081a1a7981 */ /* 0x000f62000c1e1900 */
[----:B-1----:R-:W-:-:S03]  /*0a30*/  IMAD R71, R71, R102, RZ ;  /* 0x0000006647477224 */ /* 0x002fc600078e02ff */
[----:B--2---:R-:W-:Y:S04]  /*0a40*/  STS [R31], R96 ;  /* 0x000000601f007388 */ /* 0x004fe80000000800 */
[----:B---3--:R1:W-:Y:S04]  /*0a50*/  STS [R98], R33 ;  /* 0x0000002162007388 */ /* 0x0083e80000000800 */
[----:B----4-:R2:W-:Y:S01]  /*0a60*/  STS [R24], R83 ;  /* 0x0000005318007388 */ /* 0x0105e20000000800 */
[----:B-1----:R-:W-:Y:S01]  /*0a70*/  SHF.R.U32.HI R33, RZ, 0x4, R71 ;  /* 0x00000004ff217819 */ /* 0x002fe20000011647 */
[----:B--2---:R-:W-:-:S04]  /*0a80*/  IMAD.WIDE R24, R29, 0x4, R94 ;  /* 0x000000041d187825 */ /* 0x004fc800078e025e */
[----:B------:R-:W-:Y:S02]  /*0a90*/  IMAD R96, R33, UR10, RZ ;  /* 0x0000000a21607c24 */ /* 0x000fe4000f8e02ff */
[----:B------:R1:W2:Y:S02]  /*0aa0*/  LDG.E R24, desc[UR8][R24.64] ;  /* 0x0000000818187981 */ /* 0x0002a4000c1e1900 */
[----:B------:R-:W-:-:S04]  /*0ab0*/  IMAD R83, R96, 0x4, R35 ;  /* 0x0000000460537824 */ /* 0x000fc800078e0223 */
[----:B0-----:R-:W-:-:S06]  /*0ac0*/  IMAD.WIDE R22, R83, 0x4, R94 ;  /* 0x0000000453167825 */ /* 0x001fcc00078e025e */
[----:B------:R0:W3:Y:S01]  /*0ad0*/  LDG.E R22, desc[UR8][R22.64] ;  /* 0x0000000816167981 */ /* 0x0000e2000c1e1900 */
[----:B------:R-:W-:Y:S02]  /*0ae0*/  IMAD R35, R96, 0x4, R79 ;  /* 0x0000000460237824 */ /* 0x000fe400078e024f */
[----:B------:R-:W4:Y:S08]  /*0af0*/  LDC R79, c[0x0][0x360] ;  /* 0x0000d800ff4f7b82 */ /* 0x000f300000000800 */
[----:B------:R-:W4:Y:S01]  /*0b00*/  LDC R102, c[0x0][0x364] ;  /* 0x0000d900ff667b82 */ /* 0x000f220000000800 */
[----:B------:R-:W-:Y:S01]  /*0b10*/  ULOP3.LUT UR5, UR5, 0xfffffff0, URZ, 0xc0, !UPT ;  /* 0xfffffff005057892 */ /* 0x000fe2000f8ec0ff */
[----:B------:R-:W-:-:S05]  /*0b20*/  IMAD R100, R34, 0xc, R31 ;  /* 0x0000000c22647824 */ /* 0x000fca00078e021f */
[----:B------:R0:W-:Y:S01]  /*0b30*/  STS [R100], R85 ;  /* 0x0000005564007388 */ /* 0x0001e20000000800 */
[----:B------:R-:W-:-:S03]  /*0b40*/  VIADD R98, R31, UR5 ;  /* 0x000000051f627c36 */ /* 0x000fc60008000000 */
[----:B-----5:R4:W-:Y:S01]  /*0b50*/  STS [R31+UR5], R28 ;  /* 0x0000001c1f007988 */ /* 0x0209e20008000805 */
[C-C-:B-1----:R-:W-:Y:S01]  /*0b60*/  IMAD R25, R33.reuse, 0x8, R98.reuse ;  /* 0x0000000821197824 */ /* 0x142fe200078e0262 */
[C---:B------:R-:W-:Y:S01]  /*0b70*/  LEA R81, R96.reuse, R81, 0x2 ;  /* 0x0000005160517211 */ /* 0x040fe200078e10ff */
[C-C-:B------:R-:W-:Y:S02]  /*0b80*/  IMAD R27, R33.reuse, 0xc, R98.reuse ;  /* 0x0000000c211b7824 */ /* 0x140fe400078e0262 */
[----:B0-----:R-:W-:Y:S02]  /*0b90*/  IMAD R100, R33, 0x4, R98 ;  /* 0x0000000421647824 */ /* 0x001fe400078e0262 */
[----:B------:R-:W-:Y:S02]  /*0ba0*/  IMAD R23, R96, 0x4, R29 ;  /* 0x0000000460177824 */ /* 0x000fe400078e021d */
[----:B----4-:R-:W-:Y:S01]  /*0bb0*/  IMAD R31, R79, R102, RZ ;  /* 0x000000664f1f7224 */ /* 0x010fe200078e02ff */
[----:B------:R-:W-:Y:S04]  /*0bc0*/  STS [R100], R77 ;  /* 0x0000004d64007388 */ /* 0x000fe80000000800 */
[----:B------:R-:W-:Y:S01]  /*0bd0*/  SHF.R.U32.HI R96, RZ, 0x4, R31 ;  /* 0x00000004ff607819 */ /* 0x000fe2000001161f */
[----:B------:R-:W-:Y:S01]  /*0be0*/  STS [R25], R26 ;  /* 0x0000001a19007388 */ /* 0x000fe20000000800 */
[----:B------:R-:W-:Y:S01]  /*0bf0*/  IMAD.WIDE R20, R35, 0x4, R94 ;  /* 0x0000000423147825 */ /* 0x000fe200078e025e */
[----:B------:R-:W-:-:S04]  /*0c00*/  LOP3.LUT R71, R71, 0xfffffff0, RZ, 0xc0, !PT ;  /* 0xfffffff047477812 */ /* 0x000fc800078ec0ff */
[----:B------:R0:W4:Y:S01]  /*0c10*/  LDG.E R85, desc[UR8][R20.64] ;  /* 0x0000000814557981 */ /* 0x000122000c1e1900 */
[----:B------:R-:W-:Y:S02]  /*0c20*/  IMAD.IADD R71, R98, 0x1, R71 ;  /* 0x0000000162477824 */ /* 0x000fe400078e0247 */
[----:B------:R-:W-:-:S06]  /*0c30*/  IMAD.WIDE R28, R23, 0x4, R94 ;  /* 0x00000004171c7825 */ /* 0x000fcc00078e025e */
[----:B------:R-:W5:Y:S01]  /*0c40*/  LDG.E R28, desc[UR8][R28.64] ;  /* 0x000000081c1c7981 */ /* 0x000f62000c1e1900 */
[----:B0-----:R-:W-:-:S05]  /*0c50*/  IMAD.WIDE R20, R81, 0x4, R94 ;  /* 0x0000000451147825 */ /* 0x001fca00078e025e */
[----:B------:R0:W5:Y:S04]  /*0c60*/  LDG.E R79, desc[UR8][R20.64] ;  /* 0x00000008144f7981 */ /* 0x000168000c1e1900 */
[----:B--2---:R1:W-:Y:S02]  /*0c70*/  STS [R27], R24 ;  /* 0x000000181b007388 */ /* 0x0043e40000000800 */
[----:B-1----:R-:W-:-:S04]  /*0c80*/  IMAD R24, R96, UR10, RZ ;  /* 0x0000000a60187c24 */ /* 0x002fc8000f8e02ff */
[C---:B------:R-:W-:Y:S01]  /*0c90*/  IMAD R77, R24.reuse, 0x4, R83 ;  /* 0x00000004184d7824 */ /* 0x040fe200078e0253 */
[C---:B------:R-:W-:Y:S01]  /*0ca0*/  LEA R83, R24.reuse, R23, 0x2 ;  /* 0x0000001718537211 */ /* 0x040fe200078e10ff */
[C---:B------:R-:W-:Y:S02]  /*0cb0*/  IMAD R35, R24.reuse, 0x4, R35 ;  /* 0x0000000418237824 */ /* 0x040fe400078e0223 */
[----:B------:R-:W-:Y:S01]  /*0cc0*/  IMAD R81, R24, 0x4, R81 ;  /* 0x0000000418517824 */ /* 0x000fe200078e0251 */
[----:B---3--:R1:W-:Y:S01]  /*0cd0*/  STS [R71], R22 ;  /* 0x0000001647007388 */ /* 0x0083e20000000800 */
[----:B------:R-:W-:-:S04]  /*0ce0*/  IMAD.WIDE R26, R77, 0x4, R94 ;  /* 0x000000044d1a7825 */ /* 0x000fc800078e025e */
[--C-:B------:R-:W-:Y:S02]  /*0cf0*/  IMAD.WIDE R24, R35, 0x4, R94.reuse ;  /* 0x0000000423187825 */ /* 0x100fe400078e025e */
[----:B------:R2:W3:Y:S02]  /*0d00*/  LDG.E R26, desc[UR8][R26.64] ;  /* 0x000000081a1a7981 */ /* 0x0004e4000c1e1900 */
[--C-:B0-----:R-:W-:Y:S02]  /*0d10*/  IMAD.WIDE R20, R83, 0x4, R94.reuse ;  /* 0x0000000453147825 */ /* 0x101fe400078e025e */
[----:B------:R0:W3:Y:S02]  /*0d20*/  LDG.E R24, desc[UR8][R24.64] ;  /* 0x0000000818187981 */ /* 0x0000e4000c1e1900 */
[----:B-1----:R-:W-:Y:S02]  /*0d30*/  IMAD.WIDE R22, R81, 0x4, R94 ;  /* 0x0000000451167825 */ /* 0x002fe400078e025e */
[----:B------:R1:W3:Y:S04]  /*0d40*/  LDG.E R20, desc[UR8][R20.64] ;  /* 0x0000000814147981 */ /* 0x0002e8000c1e1900 */
[----:B------:R1:W3:Y:S01]  /*0d50*/  LDG.E R22, desc[UR8][R22.64] ;  /* 0x0000000816167981 */ /* 0x0002e2000c1e1900 */
[----:B--2---:R-:W0:Y:S08]  /*0d60*/  LDC R27, c[0x0][0x360] ;  /* 0x0000d800ff1b7b82 */ /* 0x004e300000000800 */
[----:B------:R-:W0:Y:S01]  /*0d70*/  LDC R102, c[0x0][0x364] ;  /* 0x0000d900ff667b82 */ /* 0x000e220000000800 */
[----:B------:R-:W-:Y:S01]  /*0d80*/  LOP3.LUT R100, R31, 0xfffffff0, RZ, 0xc0, !PT ;  /* 0xfffffff01f647812 */ /* 0x000fe200078ec0ff */
[----:B------:R-:W-:-:S04]  /*0d90*/  IMAD R98, R96, 0x4, R71 ;  /* 0x0000000460627824 */ /* 0x000fc800078e0247 */
[----:B------:R-:W-:Y:S01]  /*0da0*/  IMAD.IADD R31, R71, 0x1, R100 ;  /* 0x00000001471f7824 */ /* 0x000fe200078e0264 */
[----:B----4-:R2:W-:Y:S01]  /*0db0*/  STS [R98], R85 ;  /* 0x0000005562007388 */ /* 0x0105e20000000800 */
[----:B0-----:R-:W-:Y:S02]  /*0dc0*/  IMAD R25, R27, R102, RZ ;  /* 0x000000661b197224 */ /* 0x001fe400078e02ff */
[----:B--2---:R-:W-:-:S03]  /*0dd0*/  IMAD R98, R96, 0x8, R71 ;  /* 0x0000000860627824 */ /* 0x004fc600078e0247 */
[----:B------:R-:W-:Y:S01]  /*0de0*/  SHF.R.U32.HI R100, RZ, 0x4, R25 ;  /* 0x00000004ff647819 */ /* 0x000fe20000011619 */
[----:B------:R-:W-:Y:S01]  /*0df0*/  IMAD R71, R96, 0xc, R71 ;  /* 0x0000000c60477824 */ /* 0x000fe200078e0247 */
[----:B-----5:R-:W-:Y:S03]  /*0e00*/  STS [R98], R79 ;  /* 0x0000004f62007388 */ /* 0x020fe60000000800 */
[C-C-:B-1----:R-:W-:Y:S02]  /*0e10*/  IMAD R21, R100.reuse, 0x4, R31.reuse ;  /* 0x0000000464157824 */ /* 0x142fe400078e021f */
[C-C-:B------:R-:W-:Y:S01]  /*0e20*/  IMAD R23, R100.reuse, 0x8, R31.reuse ;  /* 0x0000000864177824 */ /* 0x140fe200078e021f */
[----:B------:R-:W-:Y:S01]  /*0e30*/  STS [R71], R28 ;  /* 0x0000001c47007388 */ /* 0x000fe20000000800 */
[----:B------:R-:W-:Y:S02]  /*0e40*/  IMAD R29, R100, 0xc, R31 ;  /* 0x0000000c641d7824 */ /* 0x000fe400078e021f */
[----:B------:R-:W-:-:S02]  /*0e50*/  VIADD R30, R30, 0x10 ;  /* 0x000000101e1e7836 */ /* 0x000fc40000000000 */
[----:B------:R-:W-:-:S03]  /*0e60*/  IMAD R32, R34, 0x4, R32 ;  /* 0x0000000422207824 */ /* 0x000fc600078e0220 */
[----:B------:R-:W-:Y:S01]  /*0e70*/  ISETP.GE.AND P1, PT, R30, -0xc, PT ;  /* 0xfffffff41e00780c */ /* 0x000fe20003f26270 */
[----:B------:R-:W-:-:S05]  /*0e80*/  IMAD R33, R33, 0x4, R32 ;  /* 0x0000000421217824 */ /* 0x000fca00078e0220 */
[----:B------:R-:W-:-:S05]  /*0e90*/  LEA R33, R96, R33, 0x2 ;  /* 0x0000002160217211 */ /* 0x000fca00078e10ff */
[C---:B------:R-:W-:Y:S01]  /*0ea0*/  IMAD R32, R100.reuse, 0x4, R33 ;  /* 0x0000000464207824 */ /* 0x040fe200078e0221 */
[----:B---3--:R0:W-:Y:S04]  /*0eb0*/  STS [R31], R26 ;  /* 0x0000001a1f007388 */ /* 0x0081e80000000800 */
[----:B------:R1:W-:Y:S04]  /*0ec0*/  STS [R21], R24 ;  /* 0x0000001815007388 */ /* 0x0003e80000000800 */
[----:B------:R2:W-:Y:S04]  /*0ed0*/  STS [R23], R22 ;  /* 0x0000001617007388 */ /* 0x0005e80000000800 */
[----:B------:R2:W-:Y:S01]  /*0ee0*/  STS [R29], R20 ;  /* 0x000000141d007388 */ /* 0x0005e20000000800 */
[----:B0-----:R-:W-:Y:S01]  /*0ef0*/  IMAD R26, R100, UR10, RZ ;  /* 0x0000000a641a7c24 */ /* 0x001fe2000f8e02ff */
[----:B-1----:R-:W-:-:S03]  /*0f00*/  LOP3.LUT R24, R25, 0xfffffff0, RZ, 0xc0, !PT ;  /* 0xfffffff019187812 */ /* 0x002fc600078ec0ff */
[C---:B------:R-:W-:Y:S01]  /*0f10*/  IMAD R71, R26.reuse, 0x4, R35 ;  /* 0x000000041a477824 */ /* 0x040fe200078e0223 */
[----:B------:R-:W-:Y:S01]  /*0f20*/  IADD3 R31, PT, PT, R31, R24, RZ ;  /* 0x000000181f1f7210 */ /* 0x000fe20007ffe0ff */
[C---:B------:R-:W-:Y:S02]  /*0f30*/  IMAD R81, R26.reuse, 0x4, R81 ;  /* 0x000000041a517824 */ /* 0x040fe400078e0251 */
[C---:B------:R-:W-:Y:S02]  /*0f40*/  IMAD R27, R26.reuse, 0x4, R83 ;  /* 0x000000041a1b7824 */ /* 0x040fe400078e0253 */
[----:B------:R-:W-:Y:S01]  /*0f50*/  IMAD R77, R26, 0x4, R77 ;  /* 0x000000041a4d7824 */ /* 0x000fe200078e024d */
[----:B--2---:R-:W-:Y:S06]  /*0f60*/  @!P1 BRA `(.L_x_10) ;  /* 0xfffffff8003c9947 */ /* 0x004fec000383ffff */
.L_x_9:
[----:B------:R-:W-:-:S05]  /*0f70*/  IMAD.MOV R20, RZ, RZ, -R30 ;  /* 0x000000ffff147224 */ /* 0x000fca00078e0a1e */
[----:B------:R-:W-:-:S13]  /*0f80*/  ISETP.GT.AND P1, PT, R20, 0x4, PT ;  /* 0x000000041400780c */ /* 0x000fda0003f24270 */
[----:B------:R-:W-:Y:S05]  /*0f90*/  @!P1 BRA `(.L_x_11) ;  /* 0x0000000000e09947 */ /* 0x000fea0003800000 */
[----:B------:R-:W1:Y:S01]  /*0fa0*/  LDC R35, c[0x0][0x360] ;  /* 0x0000d800ff237b82 */ /* 0x000e620000000800 */
[----:B------:R-:W-:-:S04]  /*0fb0*/  IMAD.WIDE R24, R77, 0x4, R94 ;  /* 0x000000044d187825 */ /* 0x000fc800078e025e */
[--C-:B------:R-:W-:Y:S01]  /*0fc0*/  IMAD.WIDE R22, R71, 0x4, R94.reuse ;  /* 0x0000000447167825 */ /* 0x100fe200078e025e */
[----:B0-----:R0:W2:Y:S02]  /*0fd0*/  LDG.E R34, desc[UR8][R24.64] ;  /* 0x0000000818227981 */ /* 0x0010a4000c1e1900 */
[----:B------:R-:W1:Y:S01]  /*0fe0*/  LDC R20, c[0x0][0x364] ;  /* 0x0000d900ff147b82 */ /* 0x000e620000000800 */
[----:B------:R-:W-:Y:S01]  /*0ff0*/  IMAD.WIDE R28, R27, 0x4, R94 ;  /* 0x000000041b1c7825 */ /* 0x000fe200078e025e */
[----:B------:R3:W4:Y:S05]  /*1000*/  LDG.E R33, desc[UR8][R22.64] ;  /* 0x0000000816217981 */ /* 0x00072a000c1e1900 */
[----:B------:R-:W5:Y:S01]  /*1010*/  LDG.E R28, desc[UR8][R28.64] ;  /* 0x000000081c1c7981 */ /* 0x000f62000c1e1900 */
[----:B-1----:R-:W-:-:S05]  /*1020*/  IMAD R35, R35, R20, RZ ;  /* 0x0000001423237224 */ /* 0x002fca00078e02ff */
[----:B------:R-:W-:-:S05]  /*1030*/  SHF.R.U32.HI R96, RZ, 0x4, R35 ;  /* 0x00000004ff607819 */ /* 0x000fca0000011623 */
[----:B------:R-:W-:Y:S02]  /*1040*/  IMAD R26, R96, UR10, RZ ;  /* 0x0000000a601a7c24 */ /* 0x000fe4000f8e02ff */
[----:B------:R-:W-:-:S04]  /*1050*/  IMAD.WIDE R20, R81, 0x4, R94 ;  /* 0x0000000451147825 */ /* 0x000fc800078e025e */
[C---:B------:R-:W-:Y:S01]  /*1060*/  IMAD R77, R26.reuse, 0x4, R77 ;  /* 0x000000041a4d7824 */ /* 0x040fe200078e024d */
[----:B------:R1:W5:Y:S01]  /*1070*/  LDG.E R79, desc[UR8][R20.64] ;  /* 0x00000008144f7981 */ /* 0x000362000c1e1900 */
[C---:B------:R-:W-:Y:S02]  /*1080*/  IMAD R71, R26.reuse, 0x4, R71 ;  /* 0x000000041a477824 */ /* 0x040fe400078e0247 */
[C---:B------:R-:W-:Y:S02]  /*1090*/  IMAD R81, R26.reuse, 0x4, R81 ;  /* 0x000000041a517824 */ /* 0x040fe400078e0251 */
[----:B------:R-:W-:Y:S02]  /*10a0*/  IMAD R83, R26, 0x4, R27 ;  /* 0x000000041a537824 */ /* 0x000fe400078e021b */
[----:B------:R-:W-:-:S04]  /*10b0*/  IMAD.WIDE R26, R77, 0x4, R94 ;  /* 0x000000044d1a7825 */ /* 0x000fc800078e025e */
[--C-:B0-----:R-:W-:Y:S02]  /*10c0*/  IMAD.WIDE R24, R71, 0x4, R94.reuse ;  /* 0x0000000447187825 */ /* 0x101fe400078e025e */
[----:B------:R-:W5:Y:S02]  /*10d0*/  LDG.E R26, desc[UR8][R26.64] ;  /* 0x000000081a1a7981 */ /* 0x000f64000c1e1900 */
[--C-:B---3--:R-:W-:Y:S02]  /*10e0*/  IMAD.WIDE R22, R81, 0x4, R94.reuse ;  /* 0x0000000451167825 */ /* 0x108fe400078e025e */
[----:B------:R0:W3:Y:S02]  /*10f0*/  LDG.E R24, desc[UR8][R24.64] ;  /* 0x0000000818187981 */ /* 0x0000e4000c1e1900 */
[----:B-1----:R-:W-:Y:S02]  /*1100*/  IMAD.WIDE R20, R83, 0x4, R94 ;  /* 0x0000000453147825 */ /* 0x002fe400078e025e */
[----:B------:R-:W3:Y:S04]  /*1110*/  LDG.E R22, desc[UR8][R22.64] ;  /* 0x0000000816167981 */ /* 0x000ee8000c1e1900 */
[----:B------:R1:W3:Y:S01]  /*1120*/  LDG.E R20, desc[UR8][R20.64] ;  /* 0x0000000814147981 */ /* 0x0002e2000c1e1900 */
[----:B------:R-:W1:Y:S08]  /*1130*/  LDC R29, c[0x0][0x360] ;  /* 0x0000d800ff1d7b82 */ /* 0x000e700000000800 */
[----:B------:R-:W1:Y:S01]  /*1140*/  LDC R102, c[0x0][0x364] ;  /* 0x0000d900ff667b82 */ /* 0x000e620000000800 */
[C-C-:B------:R-:W-:Y:S01]  /*1150*/  IMAD R98, R96.reuse, 0x4, R31.reuse ;  /* 0x0000000460627824 */ /* 0x140fe200078e021f */
[C---:B------:R-:W-:Y:S01]  /*1160*/  LEA R100, R96.reuse, R31, 0x3 ;  /* 0x0000001f60647211 */ /* 0x040fe200078e18ff */
[----:B0-----:R-:W-:-:S02]  /*1170*/  IMAD R25, R96, 0xc, R31 ;  /* 0x0000000c60197824 */ /* 0x001fc400078e021f */
[----:B-1----:R-:W-:Y:S01]  /*1180*/  IMAD R29, R29, R102, RZ ;  /* 0x000000661d1d7224 */ /* 0x002fe200078e02ff */
[----:B------:R-:W-:Y:S01]  /*1190*/  LOP3.LUT R102, R35, 0xfffffff0, RZ, 0xc0, !PT ;  /* 0xfffffff023667812 */ /* 0x000fe200078ec0ff */
[----:B------:R-:W-:Y:S01]  /*11a0*/  IMAD R32, R96, 0x4, R32 ;  /* 0x0000000460207824 */ /* 0x000fe200078e0220 */
[----:B------:R-:W-:Y:S01]  /*11b0*/  PLOP3.LUT P0, PT, PT, PT, PT, 0x8, 0x80 ;  /* 0x000000000080781c */ /* 0x000fe20003f0e170 */
[----:B------:R-:W-:Y:S01]  /*11c0*/  VIADD R30, R30, 0x8 ;  /* 0x000000081e1e7836 */ /* 0x000fe20000000000 */
[----:B--2---:R0:W-:Y:S04]  /*11d0*/  STS [R31], R34 ;  /* 0x000000221f007388 */ /* 0x0041e80000000800 */
[----:B----4-:R1:W-:Y:S01]  /*11e0*/  STS [R98], R33 ;  /* 0x0000002162007388 */ /* 0x0103e20000000800 */
[----:B0-----:R-:W-:Y:S01]  /*11f0*/  SHF.R.U32.HI R34, RZ, 0x4, R29 ;  /* 0x00000004ff227819 */ /* 0x001fe2000001161d */
[----:B------:R-:W-:-:S04]  /*1200*/  IMAD.IADD R31, R31, 0x1, R102 ;  /* 0x000000011f1f7824 */ /* 0x000fc800078e0266 */
[C-C-:B------:R-:W-:Y:S02]  /*1210*/  IMAD R21, R34.reuse, 0x4, R31.reuse ;  /* 0x0000000422157824 */ /* 0x140fe400078e021f */
[C-C-:B------:R-:W-:Y:S02]  /*1220*/  IMAD R23, R34.reuse, 0x8, R31.reuse ;  /* 0x0000000822177824 */ /* 0x140fe400078e021f */
[C---:B-1----:R-:W-:Y:S02]  /*1230*/  IMAD R33, R34.reuse, 0xc, R31 ;  /* 0x0000000c22217824 */ /* 0x042fe400078e021f */
[C---:B------:R-:W-:Y:S01]  /*1240*/  IMAD R32, R34.reuse, 0x4, R32 ;  /* 0x0000000422207824 */ /* 0x040fe200078e0220 */
[----:B-----5:R-:W-:Y:S04]  /*1250*/  STS [R100], R79 ;  /* 0x0000004f64007388 */ /* 0x020fe80000000800 */
[----:B------:R0:W-:Y:S04]  /*1260*/  STS [R25], R28 ;  /* 0x0000001c19007388 */ /* 0x0001e80000000800 */
[----:B------:R1:W-:Y:S04]  /*1270*/  STS [R31], R26 ;  /* 0x0000001a1f007388 */ /* 0x0003e80000000800 */
[----:B---3--:R2:W-:Y:S04]  /*1280*/  STS [R21], R24 ;  /* 0x0000001815007388 */ /* 0x0085e80000000800 */
[----:B------:R2:W-:Y:S04]  /*1290*/  STS [R23], R22 ;  /* 0x0000001617007388 */ /* 0x0005e80000000800 */
[----:B------:R2:W-:Y:S01]  /*12a0*/  STS [R33], R20 ;  /* 0x0000001421007388 */ /* 0x0005e20000000800 */
[----:B0-----:R-:W-:Y:S01]  /*12b0*/  IMAD R28, R34, UR10, RZ ;  /* 0x0000000a221c7c24 */ /* 0x001fe2000f8e02ff */
[----:B------:R-:W-:-:S03]  /*12c0*/  LOP3.LUT R34, R29, 0xfffffff0, RZ, 0xc0, !PT ;  /* 0xfffffff01d227812 */ /* 0x000fc600078ec0ff */
[C---:B------:R-:W-:Y:S01]  /*12d0*/  IMAD R71, R28.reuse, 0x4, R71 ;  /* 0x000000041c477824 */ /* 0x040fe200078e0247 */
[C---:B------:R-:W-:Y:S01]  /*12e0*/  LEA R81, R28.reuse, R81, 0x2 ;  /* 0x000000511c517211 */ /* 0x040fe200078e10ff */
[C---:B------:R-:W-:Y:S02]  /*12f0*/  IMAD R27, R28.reuse, 0x4, R83 ;  /* 0x000000041c1b7824 */ /* 0x040fe400078e0253 */
[----:B------:R-:W-:Y:S02]  /*1300*/  IMAD R77, R28, 0x4, R77 ;  /* 0x000000041c4d7824 */ /* 0x000fe400078e024d */
[----:B-12---:R-:W-:-:S07]  /*1310*/  IMAD.IADD R31, R31, 0x1, R34 ;  /* 0x000000011f1f7824 */ /* 0x006fce00078e0222 */
.L_x_11:
[----:B------:R-:W-:-:S13]  /*1320*/  ISETP.NE.OR P0, PT, R30, RZ, P0 ;  /* 0x000000ff1e00720c */ /* 0x000fda0000705670 */
[----:B------:R-:W-:Y:S05]  /*1330*/  @!P0 BRA `(.L_x_7) ;  /* 0x0000000000788947 */ /* 0x000fea0003800000 */
.L_x_8:
[----:B-1----:R-:W-:-:S04]  /*1340*/  IMAD.WIDE R28, R77, 0x4, R94 ;  /* 0x000000044d1c7825 */ /* 0x002fc800078e025e */
[--C-:B------:R-:W-:Y:S02]  /*1350*/  IMAD.WIDE R24, R71, 0x4, R94.reuse ;  /* 0x0000000447187825 */ /* 0x100fe400078e025e */
[----:B0-----:R-:W2:Y:S02]  /*1360*/  LDG.E R28, desc[UR8][R28.64] ;  /* 0x000000081c1c7981 */ /* 0x001ea4000c1e1900 */
[--C-:B------:R-:W-:Y:S02]  /*1370*/  IMAD.WIDE R22, R81, 0x4, R94.reuse ;  /* 0x0000000451167825 */ /* 0x100fe400078e025e */
[----:B------:R0:W3:Y:S02]  /*1380*/  LDG.E R24, desc[UR8][R24.64] ;  /* 0x0000000818187981 */ /* 0x0000e4000c1e1900 */
[----:B------:R-:W-:Y:S02]  /*1390*/  IMAD.WIDE R20, R27, 0x4, R94 ;  /* 0x000000041b147825 */ /* 0x000fe400078e025e */
[----:B------:R-:W4:Y:S04]  /*13a0*/  LDG.E R22, desc[UR8][R22.64] ;  /* 0x0000000816167981 */ /* 0x000f28000c1e1900 */
[----:B------:R-:W5:Y:S01]  /*13b0*/  LDG.E R20, desc[UR8][R20.64] ;  /* 0x0000000814147981 */ /* 0x000f62000c1e1900 */
[----:B------:R-:W1:Y:S01]  /*13c0*/  LDC R26, c[0x0][0x360] ;  /* 0x0000d800ff1a7b82 */ /* 0x000e620000000800 */
[----:B------:R-:W-:-:S04]  /*13d0*/  IADD3 R30, PT, PT, R30, 0x4, RZ ;  /* 0x000000041e1e7810 */ /* 0x000fc80007ffe0ff */
[----:B------:R-:W-:-:S03]  /*13e0*/  ISETP.NE.AND P0, PT, R30, RZ, PT ;  /* 0x000000ff1e00720c */ /* 0x000fc60003f05270 */
[----:B------:R-:W1:Y:S02]  /*13f0*/  LDC R33, c[0x0][0x364] ;  /* 0x0000d900ff217b82 */ /* 0x000e640000000800 */
[----:B-1----:R-:W-:-:S05]  /*1400*/  IMAD R26, R26, R33, RZ ;  /* 0x000000211a1a7224 */ /* 0x002fca00078e02ff */
[----:B------:R-:W-:Y:S02]  /*1410*/  SHF.R.U32.HI R34, RZ, 0x4, R26 ;  /* 0x00000004ff227819 */ /* 0x000fe4000001161a */
[----:B------:R-:W-:-:S03]  /*1420*/  LOP3.LUT R26, R26, 0xfffffff0, RZ, 0xc0, !PT ;  /* 0xfffffff01a1a7812 */ /* 0x000fc600078ec0ff */
[C-C-:B------:R-:W-:Y:S02]  /*1430*/  IMAD R33, R34.reuse, 0x4, R31.reuse ;  /* 0x0000000422217824 */ /* 0x140fe400078e021f */
[C-C-:B0-----:R-:W-:Y:S02]  /*1440*/  IMAD R25, R34.reuse, 0x8, R31.reuse ;  /* 0x0000000822197824 */ /* 0x141fe400078e021f */
[C---:B------:R-:W-:Y:S02]  /*1450*/  IMAD R29, R34.reuse, 0xc, R31 ;  /* 0x0000000c221d7824 */ /* 0x040fe400078e021f */
[C---:B------:R-:W-:Y:S02]  /*1460*/  IMAD R96, R34.reuse, UR10, RZ ;  /* 0x0000000a22607c24 */ /* 0x040fe4000f8e02ff */
[----:B------:R-:W-:Y:S02]  /*1470*/  IMAD R32, R34, 0x4, R32 ;  /* 0x0000000422207824 */ /* 0x000fe400078e0220 */
[----:B------:R-:W-:-:S02]  /*1480*/  IMAD R71, R96, 0x4, R71 ;  /* 0x0000000460477824 */ /* 0x000fc400078e0247 */
[C---:B------:R-:W-:Y:S02]  /*1490*/  IMAD R81, R96.reuse, 0x4, R81 ;  /* 0x0000000460517824 */ /* 0x040fe400078e0251 */
[C---:B------:R-:W-:Y:S02]  /*14a0*/  IMAD R27, R96.reuse, 0x4, R27 ;  /* 0x00000004601b7824 */ /* 0x040fe400078e021b */
[----:B------:R-:W-:Y:S01]  /*14b0*/  IMAD R77, R96, 0x4, R77 ;  /* 0x00000004604d7824 */ /* 0x000fe200078e024d */
[----:B--2---:R0:W-:Y:S04]  /*14c0*/  STS [R31], R28 ;  /* 0x0000001c1f007388 */ /* 0x0041e80000000800 */
[----:B---3--:R1:W-:Y:S04]  /*14d0*/  STS [R33], R24 ;  /* 0x0000001821007388 */ /* 0x0083e80000000800 */
[----:B----4-:R1:W-:Y:S01]  /*14e0*/  STS [R25], R22 ;  /* 0x0000001619007388 */ /* 0x0103e20000000800 */
[----:B0-----:R-:W-:-:S03]  /*14f0*/  IMAD.IADD R31, R26, 0x1, R31 ;  /* 0x000000011a1f7824 */ /* 0x001fc600078e021f */
[----:B-----5:R1:W-:Y:S01]  /*1500*/  STS [R29], R20 ;  /* 0x000000141d007388 */ /* 0x0203e20000000800 */
[----:B------:R-:W-:Y:S05]  /*1510*/  @P0 BRA `(.L_x_8) ;  /* 0xfffffffc00880947 */ /* 0x000fea000383ffff */
.L_x_7:
[----:B------:R-:W2:Y:S01]  /*1520*/  S2R R71, SR_TID.X ;  /* 0x0000000000477919 */ /* 0x000ea20000002100 */
[----:B-1----:R-:W-:Y:S02]  /*1530*/  IADD3 R22, PT, PT, R65, 0x1, RZ ;  /* 0x0000000141167810 */ /* 0x002fe40007ffe0ff */
[----:B------:R-:W-:Y:S02]  /*1540*/  LOP3.LUT R24, R69, 0xffff, RZ, 0xc0, !PT ;  /* 0x0000ffff45187812 */ /* 0x000fe400078ec0ff */
[----:B------:R-:W-:Y:S02]  /*1550*/  LOP3.LUT P0, R22, R22, 0x3, RZ, 0xc0, !PT ;  /* 0x0000000316167812 */ /* 0x000fe4000780c0ff */
[----:B------:R-:W-:-:S11]  /*1560*/  ISETP.GE.U32.AND P1, PT, R24, 0x3, PT ;  /* 0x000000031800780c */ /* 0x000fd60003f26070 */
[----:B------:R-:W-:Y:S05]  /*1570*/  @!P0 BRA `(.L_x_12) ;  /* 0x0000000000b88947 */ /* 0x000fea0003800000 */
[----:B------:R-:W1:Y:S01]  /*1580*/  S2R R27, SR_TID.Y ;  /* 0x00000000001b7919 */ /* 0x000e620000002200 */
[----:B------:R-:W1:Y:S01]  /*1590*/  LDCU UR5, c[0x0][0x360] ;  /* 0x00006c00ff0577ac */ /* 0x000e620008000800 */
[----:B------:R-:W1:Y:S01]  /*15a0*/  S2R R28, SR_TID.X ;  /* 0x00000000001c7919 */ /* 0x000e620000002100 */
[----:B------:R-:W3:Y:S01]  /*15b0*/  LDCU UR7, c[0x0][0x388] ;  /* 0x00007100ff0777ac */ /* 0x000ee20008000800 */
[----:B-1----:R-:W-:-:S05]  /*15c0*/  IMAD R23, R27, UR5, R28 ;  /* 0x000000051b177c24 */ /* 0x002fca000f8e021c */
[C---:B------:R-:W-:Y:S02]  /*15d0*/  LEA.HI R32, R23.reuse, R32, RZ, 0x1c ;  /* 0x0000002017207211 */ /* 0x040fe400078fe0ff */
[----:B------:R-:W-:-:S05]  /*15e0*/  LOP3.LUT R21, R23, 0xf, RZ, 0xc0, !PT ;  /* 0x0000000f17157812 */ /* 0x000fca00078ec0ff */
[----:B---3--:R-:W-:-:S04]  /*15f0*/  IMAD R21, R32, UR7, R21 ;  /* 0x0000000720157c24 */ /* 0x008fc8000f8e0215 */
[----:B------:R-:W-:-:S06]  /*1600*/  IMAD.WIDE R20, R21, 0x4, R94 ;  /* 0x0000000415147825 */ /* 0x000fcc00078e025e */
[----:B0-----:R-:W3:Y:S01]  /*1610*/  LDG.E R20, desc[UR8][R20.64] ;  /* 0x0000000814147981 */ /* 0x001ee2000c1e1900 */
[----:B------:R-:W0:Y:S01]  /*1620*/  S2UR UR6, SR_CgaCtaId ;  /* 0x00000000000679c3 */ /* 0x000e220000008800 */
[----:B------:R-:W-:Y:S01]  /*1630*/  IMAD.SHL.U32 R23, R23, 0x100, RZ ;  /* 0x0000010017177824 */ /* 0x000fe200078e00ff */
[----:B------:R-:W-:Y:S01]  /*1640*/  UMOV UR5, 0x400 ;  /* 0x0000040000057882 */ /* 0x000fe20000000000 */
[----:B------:R-:W-:-:S03]  /*1650*/  ISETP.NE.AND P0, PT, R22, 0x1, PT ;  /* 0x000000011600780c */ /* 0x000fc60003f05270 */
[----:B------:R-:W-:Y:S01]  /*1660*/  LOP3.LUT R23, R23, 0xf00, RZ, 0xc0, !PT ;  /* 0x00000f0017177812 */ /* 0x000fe200078ec0ff */
[----:B0-----:R-:W-:-:S06]  /*1670*/  ULEA UR5, UR6, UR5, 0x18 ;  /* 0x0000000506057291 */ /* 0x001fcc000f8ec0ff */
[----:B------:R-:W-:-:S04]  /*1680*/  VIADD R23, R23, UR5 ;  /* 0x0000000517177c36 */ /* 0x000fc80008000000 */
[----:B------:R-:W-:-:S05]  /*1690*/  IMAD R23, R32, 0x4, R23 ;  /* 0x0000000420177824 */ /* 0x000fca00078e0217 */
[----:B---3--:R1:W-:Y:S01]  /*16a0*/  STS [R23], R20 ;  /* 0x0000001417007388 */ /* 0x0083e20000000800 */
[----:B------:R-:W-:Y:S05]  /*16b0*/  @!P0 BRA `(.L_x_12) ;  /* 0x0000000000688947 */ /* 0x000fea0003800000 */
[----:B------:R-:W-:Y:S01]  /*16c0*/  ISETP.NE.AND P0, PT, R22, 0x2, PT ;  /* 0x000000021600780c */ /* 0x000fe20003f05270 */
[----:B------:R-:W0:Y:S01]  /*16d0*/  LDC R26, c[0x0][0x360] ;  /* 0x0000d800ff1a7b82 */ /* 0x000e220000000800 */
[----:B------:R-:W0:Y:S11]  /*16e0*/  LDCU UR6, c[0x0][0x364] ;  /* 0x00006c80ff0677ac */ /* 0x000e360008000800 */
[----:B------:R-:W3:Y:S01]  /*16f0*/  @P0 LDC R21, c[0x0][0x364] ;  /* 0x0000d900ff150b82 */ /* 0x000ee20000000800 */
[----:B0-----:R-:W-:-:S05]  /*1700*/  IMAD R25, R26, UR6, RZ ;  /* 0x000000061a197c24 */ /* 0x001fca000f8e02ff */
[----:B------:R-:W-:-:S05]  /*1710*/  SHF.R.U32.HI R25, RZ, 0x4, R25 ;  /* 0x00000004ff197819 */ /* 0x000fca0000011619 */
[----:B-1----:R-:W-:Y:S02]  /*1720*/  IMAD.IADD R23, R32, 0x1, R25 ;  /* 0x0000000120177824 */ /* 0x002fe400078e0219 */
[----:B---3--:R-:W-:Y:S02]  /*1730*/  @P0 IMAD R20, R26, R21, RZ ;  /* 0x000000151a140224 */ /* 0x008fe400078e02ff */
[----:B------:R-:W-:-:S03]  /*1740*/  IMAD R26, R27, R26, R28 ;  /* 0x0000001a1b1a7224 */ /* 0x000fc600078e021c */
[----:B------:R-:W-:Y:S02]  /*1750*/  @P0 SHF.R.U32.HI R28, RZ, 0x4, R20 ;  /* 0x00000004ff1c0819 */ /* 0x000fe40000011614 */
[----:B------:R-:W-:-:S03]  /*1760*/  LOP3.LUT R20, R26, 0xf, RZ, 0xc0, !PT ;  /* 0x0000000f1a147812 */ /* 0x000fc600078ec0ff */
[C---:B------:R-:W-:Y:S02]  /*1770*/  @P0 IMAD.IADD R21, R23.reuse, 0x1, R28 ;  /* 0x0000000117150824 */ /* 0x040fe400078e021c */
[--C-:B------:R-:W-:Y:S02]  /*1780*/  IMAD R23, R23, UR7, R20.reuse ;  /* 0x0000000717177c24 */ /* 0x100fe4000f8e0214 */
[----:B------:R-:W-:Y:S02]  /*1790*/  @P0 IMAD R21, R21, UR7, R20 ;  /* 0x0000000715150c24 */ /* 0x000fe4000f8e0214 */
[----:B------:R-:W-:-:S04]  /*17a0*/  IMAD.WIDE R22, R23, 0x4, R94 ;  /* 0x0000000417167825 */ /* 0x000fc800078e025e */
[----:B------:R-:W-:Y:S02]  /*17b0*/  @P0 IMAD.WIDE R20, R21, 0x4, R94 ;  /* 0x0000000415140825 */ /* 0x000fe400078e025e */
[----:B------:R-:W3:Y:S04]  /*17c0*/  LDG.E R22, desc[UR8][R22.64] ;  /* 0x0000000816167981 */ /* 0x000ee8000c1e1900 */
[----:B------:R-:W4:Y:S01]  /*17d0*/  @P0 LDG.E R20, desc[UR8][R20.64] ;  /* 0x0000000814140981 */ /* 0x000f22000c1e1900 */
[----:B------:R-:W-:-:S05]  /*17e0*/  IMAD.SHL.U32 R26, R26, 0x100, RZ ;  /* 0x000001001a1a7824 */ /* 0x000fca00078e00ff */
[----:B------:R-:W-:-:S04]  /*17f0*/  LOP3.LUT R26, R26, 0xf00, RZ, 0xc0, !PT ;  /* 0x00000f001a1a7812 */ /* 0x000fc800078ec0ff */
[----:B------:R-:W-:-:S05]  /*1800*/  IADD3 R27, PT, PT, R26, UR5, RZ ;  /* 0x000000051a1b7c10 */ /* 0x000fca000fffe0ff */
[----:B------:R-:W-:-:S04]  /*1810*/  IMAD R32, R32, 0x4, R27 ;  /* 0x0000000420207824 */ /* 0x000fc800078e021b */
[----:B------:R-:W-:-:S04]  /*1820*/  IMAD R27, R25, 0x4, R32 ;  /* 0x00000004191b7824 */ /* 0x000fc800078e0220 */
[----:B------:R-:W-:Y:S01]  /*1830*/  @P0 IMAD R25, R28, 0x4, R27 ;  /* 0x000000041c190824 */ /* 0x000fe200078e021b */
[----:B---3--:R3:W-:Y:S04]  /*1840*/  STS [R27], R22 ;  /* 0x000000161b007388 */ /* 0x0087e80000000800 */
[----:B----4-:R3:W-:Y:S02]  /*1850*/  @P0 STS [R25], R20 ;  /* 0x0000001419000388 */ /* 0x0107e40000000800 */
.L_x_12:
[----:B------:R-:W-:Y:S01]  /*1860*/  IMAD.MOV.U32 R28, RZ, RZ, RZ ;  /* 0x000000ffff1c7224 */ /* 0x000fe200078e00ff */
[----:B------:R-:W-:Y:S06]  /*1870*/  @!P1 BRA `(.L_x_13) ;  /* 0x0000000000bc9947 */ /* 0x000fec0003800000 */
[----:B------:R-:W4:Y:S01]  /*1880*/  S2UR UR6, SR_CgaCtaId ;  /* 0x00000000000679c3 */ /* 0x000f220000008800 */
[----:B------:R-:W0:Y:S01]  /*1890*/  S2R R29, SR_TID.Y ;  /* 0x00000000001d7919 */ /* 0x000e220000002200 */
[----:B------:R-:W-:Y:S01]  /*18a0*/  VIADD R31, R24, 0x1 ;  /* 0x00000001181f7836 */ /* 0x000fe20000000000 */
[----:B------:R-:W-:Y:S01]  /*18b0*/  UMOV UR5, 0x400 ;  /* 0x0000040000057882 */ /* 0x000fe20000000000 */
[----:B------:R-:W-:Y:S01]  /*18c0*/  IMAD.MOV.U32 R28, RZ, RZ, RZ ;  /* 0x000000ffff1c7224 */ /* 0x000fe200078e00ff */
[----:B------:R-:W0:Y:S01]  /*18d0*/  S2R R30, SR_TID.X ;  /* 0x00000000001e7919 */ /* 0x000e220000002100 */
[----:B------:R-:W0:Y:S01]  /*18e0*/  LDCU UR7, c[0x0][0x384] ;  /* 0x00007080ff0777ac */ /* 0x000e220008000800 */
[----:B------:R-:W-:Y:S01]  /*18f0*/  LOP3.LUT R31, R31, 0x1fffc, RZ, 0xc0, !PT ;  /* 0x0001fffc1f1f7812 */ /* 0x000fe200078ec0ff */
[----:B----4-:R-:W-:-:S03]  /*1900*/  ULEA UR6, UR6, UR5, 0x18 ;  /* 0x0000000506067291 */ /* 0x010fc6000f8ec0ff */
[----:B------:R-:W-:-:S09]  /*1910*/  UMOV UR5, URZ ;  /* 0x000000ff00057c82 */ /* 0x000fd20008000000 */
.L_x_14:
[----:B0-----:R-:W0:Y:S08]  /*1920*/  LDC R33, c[0x0][0x360] ;  /* 0x0000d800ff217b82 */ /* 0x001e300000000800 */
[----:B-1-3--:R-:W1:Y:S01]  /*1930*/  LDC R20, c[0x0][0x364] ;  /* 0x0000d900ff147b82 */ /* 0x00ae620000000800 */
[----:B0-----:R-:W-:-:S05]  /*1940*/  IMAD R35, R29, R33, R30 ;  /* 0x000000211d237224 */ /* 0x001fca00078e021e */
[C---:B------:R-:W-:Y:S02]  /*1950*/  LEA.HI R32, R35.reuse, R28, RZ, 0x19 ;  /* 0x0000001c23207211 */ /* 0x040fe400078fc8ff */
[----:B------:R-:W-:Y:S01]  /*1960*/  LOP3.LUT R21, R35, 0x7f, RZ, 0xc0, !PT ;  /* 0x0000007f23157812 */ /* 0x000fe200078ec0ff */
[----:B-1----:R-:W-:-:S04]  /*1970*/  IMAD R33, R33, R20, RZ ;  /* 0x0000001421217224 */ /* 0x002fc800078e02ff */
[----:B------:R-:W-:Y:S01]  /*1980*/  IMAD R27, R32, UR7, R21 ;  /* 0x00000007201b7c24 */ /* 0x000fe2000f8e0215 */
[----:B------:R-:W-:-:S03]  /*1990*/  SHF.R.U32.HI R33, RZ, 0x7, R33 ;  /* 0x00000007ff217819 */ /* 0x000fc60000011621 */
[----:B------:R-:W-:Y:S01]  /*19a0*/  IMAD.WIDE R26, R27, 0x4, R92 ;  /* 0x000000041b1a7825 */ /* 0x000fe200078e025c */
[----:B------:R-:W-:-:S05]  /*19b0*/  IADD3 R20, PT, PT, R32, R33, RZ ;  /* 0x0000002120147210 */ /* 0x000fca0007ffe0ff */
[C---:B------:R-:W-:Y:S01]  /*19c0*/  IMAD.IADD R22, R33.reuse, 0x1, R20 ;  /* 0x0000000121167824 */ /* 0x040fe200078e0214 */
[----:B------:R0:W3:Y:S01]  /*19d0*/  LDG.E R26, desc[UR8][R26.64] ;  /* 0x000000081a1a7981 */ /* 0x0000e2000c1e1900 */
[--C-:B------:R-:W-:Y:S02]  /*19e0*/  IMAD R25, R20, UR7, R21.reuse ;  /* 0x0000000714197c24 */ /* 0x100fe4000f8e0215 */
[----:B------:R-:W-:Y:S02]  /*19f0*/  IMAD.IADD R24, R33, 0x1, R22 ;  /* 0x0000000121187824 */ /* 0x000fe400078e0216 */
[--C-:B------:R-:W-:Y:S02]  /*1a00*/  IMAD R23, R22, UR7, R21.reuse ;  /* 0x0000000716177c24 */ /* 0x100fe4000f8e0215 */
[----:B------:R-:W-:Y:S02]  /*1a10*/  IMAD R21, R24, UR7, R21 ;  /* 0x0000000718157c24 */ /* 0x000fe4000f8e0215 */
[----:B------:R-:W-:-:S04]  /*1a20*/  IMAD.WIDE R24, R25, 0x4, R92 ;  /* 0x0000000419187825 */ /* 0x000fc800078e025c */
[--C-:B------:R-:W-:Y:S02]  /*1a30*/  IMAD.WIDE R22, R23, 0x4, R92.reuse ;  /* 0x0000000417167825 */ /* 0x100fe400078e025c */
[----:B------:R-:W4:Y:S02]  /*1a40*/  LDG.E R24, desc[UR8][R24.64] ;  /* 0x0000000818187981 */ /* 0x000f24000c1e1900 */
[----:B------:R-:W-:Y:S02]  /*1a50*/  IMAD.WIDE R20, R21, 0x4, R92 ;  /* 0x0000000415147825 */ /* 0x000fe400078e025c */
[----:B------:R-:W5:Y:S04]  /*1a60*/  LDG.E R22, desc[UR8][R22.64] ;  /* 0x0000000816167981 */ /* 0x000f68000c1e1900 */
[----:B------:R-:W2:Y:S01]  /*1a70*/  LDG.E R20, desc[UR8][R20.64] ;  /* 0x0000000814147981 */ /* 0x000ea2000c1e1900 */
[----:B------:R-:W-:-:S05]  /*1a80*/  IMAD.SHL.U32 R35, R35, 0x4, RZ ;  /* 0x0000000423237824 */ /* 0x000fca00078e00ff */
[----:B------:R-:W-:-:S05]  /*1a90*/  LOP3.LUT R35, R35, 0x1fc, RZ, 0xc0, !PT ;  /* 0x000001fc23237812 */ /* 0x000fca00078ec0ff */
[----:B------:R-:W-:-:S04]  /*1aa0*/  VIADD R35, R35, UR6 ;  /* 0x0000000623237c36 */ /* 0x000fc80008000000 */
[----:B------:R-:W-:-:S04]  /*1ab0*/  IMAD R35, R32, 0x200, R35 ;  /* 0x0000020020237824 */ /* 0x000fc800078e0223 */
[----:B0-----:R-:W-:-:S05]  /*1ac0*/  IMAD R27, R33, 0x200, R35 ;  /* 0x00000200211b7824 */ /* 0x001fca00078e0223 */
[----:B------:R-:W-:Y:S01]  /*1ad0*/  LEA R32, R33, R27, 0x9 ;  /* 0x0000001b21207211 */ /* 0x000fe200078e48ff */
[----:B------:R-:W-:-:S04]  /*1ae0*/  UIADD3 UR5, UPT, UPT, UR5, 0x4, URZ ;  /* 0x0000000405057890 */ /* 0x000fc8000fffe0ff */
[----:B------:R-:W-:Y:S02]  /*1af0*/  IMAD R77, R33, 0x200, R32 ;  /* 0x00000200214d7824 */ /* 0x000fe400078e0220 */
[----:B------:R-:W-:Y:S01]  /*1b00*/  ISETP.NE.AND P0, PT, R31, UR5, PT ;  /* 0x000000051f007c0c */ /* 0x000fe2000bf05270 */
[----:B------:R-:W-:Y:S01]  /*1b10*/  IMAD R28, R33, 0x4, R28 ;  /* 0x00000004211c7824 */ /* 0x000fe200078e021c */
[----:B---3--:R0:W-:Y:S04]  /*1b20*/  STS [R35+0x1000], R26 ;  /* 0x0010001a23007388 */ /* 0x0081e80000000800 */
[----:B----4-:R0:W-:Y:S04]  /*1b30*/  STS [R27+0x1000], R24 ;  /* 0x001000181b007388 */ /* 0x0101e80000000800 */
[----:B-----5:R0:W-:Y:S04]  /*1b40*/  STS [R32+0x1000], R22 ;  /* 0x0010001620007388 */ /* 0x0201e80000000800 */
[----:B--2---:R0:W-:Y:S01]  /*1b50*/  STS [R77+0x1000], R20 ;  /* 0x001000144d007388 */ /* 0x0041e20000000800 */
[----:B------:R-:W-:Y:S05]  /*1b60*/  @P0 BRA `(.L_x_14) ;  /* 0xfffffffc006c0947 */ /* 0x000fea000383ffff */
.L_x_13:
[----:B01-3--:R-:W-:Y:S01]  /*1b70*/  LOP3.LUT R20, R69, 0xffff, RZ, 0xc0, !PT ;  /* 0x0000ffff45147812 */ /* 0x00bfe200078ec0ff */
[----:B------:R-:W0:Y:S01]  /*1b80*/  S2R R77, SR_TID.Y ;  /* 0x00000000004d7919 */ /* 0x000e220000002200 */
[----:B------:R-:W1:Y:S03]  /*1b90*/  S2UR UR7, SR_CgaCtaId ;  /* 0x00000000000779c3 */ /* 0x000e660000008800 */
[----:B------:R-:W-:-:S05]  /*1ba0*/  VIADD R20, R20, 0x1 ;  /* 0x0000000114147836 */ /* 0x000fca0000000000 */
[----:B------:R-:W-:-:S13]  /*1bb0*/  LOP3.LUT P0, R22, R20, 0x3, RZ, 0xc0, !PT ;  /* 0x0000000314167812 */ /* 0x000fda000780c0ff */
[----:B------:R-:W-:Y:S05]  /*1bc0*/  @!P0 BRA `(.L_x_15) ;  /* 0x0000000000b88947 */ /* 0x000fea0003800000 */
[----:B------:R-:W3:Y:S01]  /*1bd0*/  S2R R27, SR_TID.Y ;  /* 0x00000000001b7919 */ /* 0x000ee20000002200 */
[----:B------:R-:W3:Y:S01]  /*1be0*/  LDCU UR5, c[0x0][0x360] ;  /* 0x00006c00ff0577ac */ /* 0x000ee20008000800 */
[----:B------:R-:W3:Y:S01]  /*1bf0*/  S2R R26, SR_TID.X ;  /* 0x00000000001a7919 */ /* 0x000ee20000002100 */
[----:B------:R-:W4:Y:S01]  /*1c00*/  LDCU UR10, c[0x0][0x384] ;  /* 0x00007080ff0a77ac */ /* 0x000f220008000800 */
[----:B---3--:R-:W-:-:S05]  /*1c10*/  IMAD R23, R27, UR5, R26 ;  /* 0x000000051b177c24 */ /* 0x008fca000f8e021a */
[C---:B------:R-:W-:Y:S02]  /*1c20*/  LEA.HI R28, R23.reuse, R28, RZ, 0x19 ;  /* 0x0000001c171c7211 */ /* 0x040fe400078fc8ff */
[----:B------:R-:W-:-:S05]  /*1c30*/  LOP3.LUT R21, R23, 0x7f, RZ, 0xc0, !PT ;  /* 0x0000007f17157812 */ /* 0x000fca00078ec0ff */
[----:B----4-:R-:W-:-:S04]  /*1c40*/  IMAD R21, R28, UR10, R21 ;  /* 0x0000000a1c157c24 */ /* 0x010fc8000f8e0215 */
[----:B------:R-:W-:-:S06]  /*1c50*/  IMAD.WIDE R20, R21, 0x4, R92 ;  /* 0x0000000415147825 */ /* 0x000fcc00078e025c */
[----:B------:R-:W3:Y:S01]  /*1c60*/  LDG.E R20, desc[UR8][R20.64] ;  /* 0x0000000814147981 */ /* 0x000ee2000c1e1900 */
[----:B------:R-:W4:Y:S01]  /*1c70*/  S2UR UR6, SR_CgaCtaId ;  /* 0x00000000000679c3 */ /* 0x000f220000008800 */
[----:B------:R-:W-:Y:S01]  /*1c80*/  IMAD.SHL.U32 R23, R23, 0x4, RZ ;  /* 0x0000000417177824 */ /* 0x000fe200078e00ff */
[----:B------:R-:W-:Y:S01]  /*1c90*/  UMOV UR5, 0x400 ;  /* 0x0000040000057882 */ /* 0x000fe20000000000 */
[----:B------:R-:W-:-:S03]  /*1ca0*/  ISETP.NE.AND P0, PT, R22, 0x1, PT ;  /* 0x000000011600780c */ /* 0x000fc60003f05270 */
[----:B------:R-:W-:Y:S01]  /*1cb0*/  LOP3.LUT R23, R23, 0x1fc, RZ, 0xc0, !PT ;  /* 0x000001fc17177812 */ /* 0x000fe200078ec0ff */
[----:B----4-:R-:W-:-:S06]  /*1cc0*/  ULEA UR5, UR6, UR5, 0x18 ;  /* 0x0000000506057291 */ /* 0x010fcc000f8ec0ff */
[----:B------:R-:W-:-:S04]  /*1cd0*/  VIADD R23, R23, UR5 ;  /* 0x0000000517177c36 */ /* 0x000fc80008000000 */
[----:B------:R-:W-:-:S05]  /*1ce0*/  IMAD R23, R28, 0x200, R23 ;  /* 0x000002001c177824 */ /* 0x000fca00078e0217 */
[----:B---3--:R3:W-:Y:S01]  /*1cf0*/  STS [R23+0x1000], R20 ;  /* 0x0010001417007388 */ /* 0x0087e20000000800 */
[----:B------:R-:W-:Y:S05]  /*1d00*/  @!P0 BRA `(.L_x_15) ;  /* 0x0000000000688947 */ /* 0x000fea0003800000 */
[----:B------:R-:W-:Y:S01]  /*1d10*/  ISETP.NE.AND P0, PT, R22, 0x2, PT ;  /* 0x000000021600780c */ /* 0x000fe20003f05270 */
[----:B------:R-:W4:Y:S01]  /*1d20*/  LDC R24, c[0x0][0x360] ;  /* 0x0000d800ff187b82 */ /* 0x000f220000000800 */
[----:B------:R-:W4:Y:S11]  /*1d30*/  LDCU UR6, c[0x0][0x364] ;  /* 0x00006c80ff0677ac */ /* 0x000f360008000800 */
[----:B------:R-:W5:Y:S01]  /*1d40*/  @P0 LDC R21, c[0x0][0x364] ;  /* 0x0000d900ff150b82 */ /* 0x000f620000000800 */
[----:B----4-:R-:W-:-:S05]  /*1d50*/  IMAD R25, R24, UR6, RZ ;  /* 0x0000000618197c24 */ /* 0x010fca000f8e02ff */
[----:B------:R-:W-:-:S04]  /*1d60*/  SHF.R.U32.HI R25, RZ, 0x7, R25 ;  /* 0x00000007ff197819 */ /* 0x000fc80000011619 */
[----:B---3--:R-:W-:Y:S01]  /*1d70*/  IADD3 R23, PT, PT, R28, R25, RZ ;  /* 0x000000191c177210 */ /* 0x008fe20007ffe0ff */
[----:B-----5:R-:W-:Y:S02]  /*1d80*/  @P0 IMAD R20, R24, R21, RZ ;  /* 0x0000001518140224 */ /* 0x020fe400078e02ff */
        /* <DEDUP_REMOVED lines=11> */
[----:B------:R-:W-:-:S05]  /*1e40*/  LOP3.LUT R24, R24, 0x1fc, RZ, 0xc0, !PT ;  /* 0x000001fc18187812 */ /* 0x000fca00078ec0ff */
[----:B------:R-:W-:-:S04]  /*1e50*/  VIADD R27, R24, UR5 ;  /* 0x00000005181b7c36 */ /* 0x000fc80008000000 */
[----:B------:R-:W-:-:S04]  /*1e60*/  IMAD R28, R28, 0x200, R27 ;  /* 0x000002001c1c7824 */ /* 0x000fc800078e021b */
[----:B------:R-:W-:-:S05]  /*1e70*/  IMAD R27, R25, 0x200, R28 ;  /* 0x00000200191b7824 */ /* 0x000fca00078e021c */
[----:B------:R-:W-:Y:S01]  /*1e80*/  @P0 LEA R25, R26, R27, 0x9 ;  /* 0x0000001b1a190211 */ /* 0x000fe200078e48ff */
[----:B---3--:R3:W-:Y:S04]  /*1e90*/  STS [R27+0x1000], R22 ;  /* 0x001000161b007388 */ /* 0x0087e80000000800 */
[----:B----4-:R3:W-:Y:S02]  /*1ea0*/  @P0 STS [R25+0x1000], R20 ;  /* 0x0010001419000388 */ /* 0x0107e40000000800 */
.L_x_15:
[----:B------:R-:W-:Y:S06]  /*1eb0*/  BAR.SYNC.DEFER_BLOCKING 0x0 ;  /* 0x0000000000007b1d */ /* 0x000fec0000010000 */
[----:B------:R-:W-:Y:S02]  /*1ec0*/  UMOV UR5, 0x400 ;  /* 0x0000040000057882 */ /* 0x000fe40000000000 */
[----:B-1----:R-:W-:-:S03]  /*1ed0*/  ULEA UR7, UR7, UR5, 0x18 ;  /* 0x0000000507077291 */ /* 0x002fc6000f8ec0ff */
[----:B------:R-:W-:-:S09]  /*1ee0*/  UMOV UR5, URZ ;  /* 0x000000ff00057c82 */ /* 0x000fd20008000000 */
.L_x_16:
[----:B------:R-:W-:Y:S02]  /*1ef0*/  ULEA UR10, UR5, UR7, 0x8 ;  /* 0x00000007050a7291 */ /* 0x000fe4000f8e40ff */
[----:B------:R-:W-:Y:S02]  /*1f00*/  ULEA UR6, UR5, UR7, 0x9 ;  /* 0x0000000705067291 */ /* 0x000fe4000f8e48ff */
[----:B------:R-:W-:Y:S02]  /*1f10*/  UIADD3 UR5, UPT, UPT, UR5, 0x1, URZ ;  /* 0x0000000105057890 */ /* 0x000fe4000fffe0ff */
[----:B0-----:R-:W-:Y:S02]  /*1f20*/  LEA R81, R77, UR10, 0x5 ;  /* 0x0000000a4d517c11 */ /* 0x001fe4000f8e28ff */
[----:B--2---:R-:W-:Y:S01]  /*1f30*/  LEA R79, R71, UR6, 0x5 ;  /* 0x00000006474f7c11 */ /* 0x004fe2000f8e28ff */
[----:B------:R-:W-:Y:S02]  /*1f40*/  UISETP.NE.AND UP0, UPT, UR5, 0x10, UPT ;  /* 0x000000100500788c */ /* 0x000fe4000bf05270 */
[----:B---3--:R-:W-:Y:S04]  /*1f50*/  LDS.128 R20, [R81] ;  /* 0x0000000051147984 */ /* 0x008fe80000000c00 */
[----:B------:R-:W0:Y:S04]  /*1f60*/  LDS.128 R24, [R79+0x1000] ;  /* 0x001000004f187984 */ /* 0x000e280000000c00 */
[----:B------:R-:W1:Y:S04]  /*1f70*/  LDS.128 R28, [R81+0x10] ;  /* 0x00001000511c7984 */ /* 0x000e680000000c00 */
[----:B------:R-:W2:Y:S01]  /*1f80*/  LDS.128 R32, [R79+0x1010] ;  /* 0x001010004f207984 */ /* 0x000ea20000000c00 */
[-C--:B0-----:R-:W-:Y:S01]  /*1f90*/  FFMA R73, R20, R24.reuse, R73 ;  /* 0x0000001814497223 */ /* 0x081fe20000000049 */
[-C--:B------:R-:W-:Y:S01]  /*1fa0*/  FFMA R52, R21, R24.reuse, R52 ;  /* 0x0000001815347223 */ /* 0x080fe20000000034 */
[-C--:B------:R-:W-:Y:S01]  /*1fb0*/  FFMA R19, R22, R24.reuse, R19 ;  /* 0x0000001816137223 */ /* 0x080fe20000000013 */
[----:B------:R-:W-:Y:S01]  /*1fc0*/  FFMA R80, R23, R24, R80 ;  /* 0x0000001817507223 */ /* 0x000fe20000000050 */
[C---:B-1----:R-:W-:Y:S01]  /*1fd0*/  FFMA R47, R24.reuse, R28, R47 ;  /* 0x0000001c182f7223 */ /* 0x042fe2000000002f */
[C---:B------:R-:W-:Y:S01]  /*1fe0*/  FFMA R48, R24.reuse, R29, R48 ;  /* 0x0000001d18307223 */ /* 0x040fe20000000030 */
[C---:B------:R-:W-:Y:S01]  /*1ff0*/  FFMA R17, R24.reuse, R30, R17 ;  /* 0x0000001e18117223 */ /* 0x040fe20000000011 */
[----:B------:R-:W-:Y:S01]  /*2000*/  FFMA R12, R24, R31, R12 ;  /* 0x0000001f180c7223 */ /* 0x000fe2000000000c */
[-C--:B------:R-:W-:Y:S01]  /*2010*/  FFMA R67, R20, R25.reuse, R67 ;  /* 0x0000001914437223 */ /* 0x080fe20000000043 */
[-C--:B------:R-:W-:Y:S01]  /*2020*/  FFMA R64, R21, R25.reuse, R64 ;  /* 0x0000001915407223 */ /* 0x080fe20000000040 */
[-C--:B------:R-:W-:Y:S01]  /*2030*/  FFMA R5, R22, R25.reuse, R5 ;  /* 0x0000001916057223 */ /* 0x080fe20000000005 */
[----:B------:R-:W-:Y:S01]  /*2040*/  FFMA R78, R23, R25, R78 ;  /* 0x00000019174e7223 */ /* 0x000fe2000000004e */
[C---:B------:R-:W-:Y:S01]  /*2050*/  FFMA R60, R25.reuse, R28, R60 ;  /* 0x0000001c193c7223 */ /* 0x040fe2000000003c */
        /* <DEDUP_REMOVED lines=19> */
[C---:B--2---:R-:W-:Y:S01]  /*2190*/  FFMA R63, R20.reuse, R32, R63 ;  /* 0x00000020143f7223 */ /* 0x044fe2000000003f */
[C---:B------:R-:W-:Y:S01]  /*21a0*/  FFMA R88, R20.reuse, R33, R88 ;  /* 0x0000002114587223 */ /* 0x040fe20000000058 */
[C---:B------:R-:W-:Y:S01]  /*21b0*/  FFMA R59, R20.reuse, R34, R59 ;  /* 0x00000022143b7223 */ /* 0x040fe2000000003b */
[----:B------:R-:W-:Y:S01]  /*21c0*/  FFMA R90, R20, R35, R90 ;  /* 0x00000023145a7223 */ /* 0x000fe2000000005a */
[C---:B------:R-:W-:Y:S01]  /*21d0*/  FFMA R54, R21.reuse, R32, R54 ;  /* 0x0000002015367223 */ /* 0x040fe20000000036 */
        /* <DEDUP_REMOVED lines=27> */
[----:B------:R-:W-:Y:S06]  /*2390*/  BRA.U UP0, `(.L_x_16) ;  /* 0xfffffff900d47547 */ /* 0x000fec000b83ffff */
[----:B------:R-:W0:Y:S08]  /*23a0*/  LDC R22, c[0x0][0x384] ;  /* 0x0000e100ff167b82 */ /* 0x000e300000000800 */
[----:B------:R-:W-:Y:S01]  /*23b0*/  BAR.SYNC.DEFER_BLOCKING 0x0 ;  /* 0x0000000000007b1d */ /* 0x000fe20000010000 */
[----:B------:R-:W-:-:S05]  /*23c0*/  IADD3 R94, P0, PT, R94, 0x40, RZ ;  /* 0x000000405e5e7810 */ /* 0x000fca0007f1e0ff */
[----:B------:R-:W-:Y:S02]  /*23d0*/  IMAD.X R95, RZ, RZ, R95, P0 ;  /* 0x000000ffff5f7224 */ /* 0x000fe400000e065f */
[----:B0-----:R-:W-:-:S04]  /*23e0*/  IMAD.SHL.U32 R21, R22, 0x10, RZ ;  /* 0x0000001016157824 */ /* 0x001fc800078e00ff */
[----:B------:R-:W-:Y:S01]  /*23f0*/  IMAD.WIDE R92, R21, 0x4, R92 ;  /* 0x00000004155c7825 */ /* 0x000fe200078e025c */
[----:B------:R-:W-:Y:S06]  /*2400*/  BRA.U UP1, `(.L_x_17) ;  /* 0xffffffe101747547 */ /* 0x000fec000b83ffff */
[----:B------:R-:W0:Y:S01]  /*2410*/  S2R R26, SR_CTAID.X ;  /* 0x00000000001a7919 */ /* 0x000e220000002500 */
[----:B------:R-:W1:Y:S01]  /*2420*/  LDCU UR5, c[0x0][0x380] ;  /* 0x00007000ff0577ac */ /* 0x000e620008000800 */
[----:B------:R-:W1:Y:S01]  /*2430*/  S2UR UR4, SR_CTAID.Z ;  /* 0x00000000000479c3 */ /* 0x000e620000002700 */
[----:B------:R-:W2:Y:S01]  /*2440*/  S2R R28, SR_CTAID.Y ;  /* 0x00000000001c7919 */ /* 0x000ea20000002600 */
[----:B------:R-:W3:Y:S01]  /*2450*/  LDCU.64 UR6, c[0x0][0x3a0] ;  /* 0x00007400ff0677ac */ /* 0x000ee20008000a00 */
[----:B-1----:R-:W-:Y:S01]  /*2460*/  UIMAD UR4, UR4, UR5, URZ ;  /* 0x00000005040472a4 */ /* 0x002fe2000f8e02ff */
[----:B0-----:R-:W-:-:S05]  /*2470*/  IMAD R26, R26, 0x10, R71 ;  /* 0x000000101a1a7824 */ /* 0x001fca00078e0247 */
[----:B------:R-:W-:Y:S02]  /*2480*/  IMAD R69, R22, UR4, RZ ;  /* 0x0000000416457c24 */ /* 0x000fe4000f8e02ff */
[----:B--2---:R-:W-:Y:S02]  /*2490*/  IMAD R28, R28, 0x8, R77 ;  /* 0x000000081c1c7824 */ /* 0x004fe400078e024d */
[----:B------:R-:W-:Y:S01]  /*24a0*/  IMAD.SHL.U32 R26, R26, 0x8, RZ ;  /* 0x000000081a1a7824 */ /* 0x000fe200078e00ff */
[----:B------:R-:W-:Y:S02]  /*24b0*/  SHF.R.S32.HI R65, RZ, 0x1f, R69 ;  /* 0x0000001fff417819 */ /* 0x000fe40000011445 */
[----:B------:R-:W-:Y:S01]  /*24c0*/  SHF.L.U32 R28, R28, 0x3, RZ ;  /* 0x000000031c1c7819 */ /* 0x000fe200000006ff */
[C---:B------:R-:W-:Y:S01]  /*24d0*/  VIADD R21, R26.reuse, 0x1 ;  /* 0x000000011a157836 */ /* 0x040fe20000000000 */
[CC--:B------:R-:W-:Y:S01]  /*24e0*/  ISETP.GE.AND P4, PT, R26.reuse, R22.reuse, PT ;  /* 0x000000161a00720c */ /* 0x0c0fe20003f86270 */
[----:B------:R-:W-:Y:S01]  /*24f0*/  VIADD R23, R26, 0x2 ;  /* 0x000000021a177836 */ /* 0x000fe20000000000 */
[----:B------:R-:W-:Y:S01]  /*2500*/  SHF.R.S32.HI R94, RZ, 0x1f, R26 ;  /* 0x0000001fff5e7819 */ /* 0x000fe2000001141a */
[CC--:B------:R-:W-:Y:S01]  /*2510*/  IMAD R71, R28.reuse, R22.reuse, RZ ;  /* 0x000000161c477224 */ /* 0x0c0fe200078e02ff */
[----:B------:R-:W-:Y:S01]  /*2520*/  ISETP.GE.OR P1, PT, R28, UR5, P4 ;  /* 0x000000051c007c0c */ /* 0x000fe2000a726670 */
[C---:B------:R-:W-:Y:S01]  /*2530*/  VIADD R77, R26.reuse, 0x4 ;  /* 0x000000041a4d7836 */ /* 0x040fe20000000000 */
[----:B------:R-:W-:Y:S01]  /*2540*/  ISETP.GE.AND P6, PT, R21, R22, PT ;  /* 0x000000161500720c */ /* 0x000fe20003fc6270 */
[C---:B------:R-:W-:Y:S01]  /*2550*/  VIADD R91, R26.reuse, 0x5 ;  /* 0x000000051a5b7836 */ /* 0x040fe20000000000 */
[--C-:B------:R-:W-:Y:S01]  /*2560*/  SHF.R.S32.HI R24, RZ, 0x1f, R71.reuse ;  /* 0x0000001fff187819 */ /* 0x100fe20000011447 */
[----:B------:R-:W-:Y:S01]  /*2570*/  VIADD R93, R26, 0x6 ;  /* 0x000000061a5d7836 */ /* 0x000fe20000000000 */
[----:B------:R-:W-:-:S02]  /*2580*/  IADD3 R27, P2, P3, R69, R26, R71 ;  /* 0x0000001a451b7210 */ /* 0x000fc40007b5e047 */
[----:B------:R-:W-:Y:S01]  /*2590*/  ISETP.GE.AND P5, PT, R23, R22, PT ;  /* 0x000000161700720c */ /* 0x000fe20003fa6270 */
[C---:B------:R-:W-:Y:S01]  /*25a0*/  VIADD R23, R26.reuse, 0x3 ;  /* 0x000000031a177836 */ /* 0x040fe20000000000 */
[----:B------:R-:W-:Y:S02]  /*25b0*/  IADD3.X R32, PT, PT, R65, R94, R24, P2, P3 ;  /* 0x0000005e41207210 */ /* 0x000fe400017e6418 */
[----:B------:R-:W-:Y:S01]  /*25c0*/  P2R R25, PR, RZ, 0x20 ;  /* 0x00000020ff197803 */ /* 0x000fe20000000000 */
[----:B------:R-:W-:Y:S01]  /*25d0*/  @!P1 IMAD.IADD R20, R26, 0x1, R71 ;  /* 0x000000011a149824 */ /* 0x000fe200078e0247 */
[----:B------:R-:W-:Y:S01]  /*25e0*/  P2R R24, PR, RZ, 0x40 ;  /* 0x00000040ff187803 */ /* 0x000fe20000000000 */
[----:B------:R-:W-:-:S03]  /*25f0*/  IMAD.IADD R71, R71, 0x1, R22 ;  /* 0x0000000147477824 */ /* 0x000fc600078e0216 */
[----:B------:R-:W-:Y:S02]  /*2600*/  @!P1 IADD3 R29, P0, PT, R69, R20, RZ ;  /* 0x00000014451d9210 */ /* 0x000fe40007f1e0ff */
[----:B------:R-:W-:Y:S02]  /*2610*/  IADD3 R35, PT, PT, R71, R22, RZ ;  /* 0x0000001647237210 */ /* 0x000fe40007ffe0ff */
[----:B------:R-:W-:Y:S02]  /*2620*/  @!P1 LEA.HI.X.SX32 R34, R20, R65, 0x1, P0 ;  /* 0x0000004114229211 */ /* 0x000fe400000f0eff */
[----:B------:R-:W-:Y:S02]  /*2630*/  ISETP.GE.OR P0, PT, R28, UR5, P6 ;  /* 0x000000051c007c0c */ /* 0x000fe4000b706670 */
[----:B---3--:R-:W-:Y:S02]  /*2640*/  @!P1 LEA R30, P2, R29, UR6, 0x2 ;  /* 0x000000061d1e9c11 */ /* 0x008fe4000f8410ff */
[----:B------:R-:W-:-:S02]  /*2650*/  LEA R20, P3, R27, UR6, 0x2 ;  /* 0x000000061b147c11 */ /* 0x000fc4000f8610ff */
[----:B------:R-:W-:Y:S01]  /*2660*/  @!P1 LEA.HI.X R31, R29, UR7, R34, 0x2, P2 ;  /* 0x000000071d1f9c11 */ /* 0x000fe200090f1422 */
[----:B------:R-:W-:Y:S01]  /*2670*/  IMAD.IADD R29, R35, 0x1, R22 ;  /* 0x00000001231d7824 */ /* 0x000fe200078e0216 */
[----:B------:R-:W-:Y:S02]  /*2680*/  LEA.HI.X R21, R27, UR7, R32, 0x2, P3 ;  /* 0x000000071b157c11 */ /* 0x000fe400098f1420 */
[----:B------:R-:W-:Y:S01]  /*2690*/  ISETP.GE.OR P2, PT, R28, UR5, P5 ;  /* 0x000000051c007c0c */ /* 0x000fe2000af46670 */
[----:B------:R0:W-:Y:S01]  /*26a0*/  @!P1 STG.E desc[UR8][R30.64], R73 ;  /* 0x000000491e009986 */ /* 0x0001e2000c101908 */
[----:B------:R-:W-:Y:S02]  /*26b0*/  ISETP.GE.AND P5, PT, R23, R22, PT ;  /* 0x000000161700720c */ /* 0x000fe40003fa6270 */
[--C-:B------:R-:W-:Y:S01]  /*26c0*/  SHF.R.S32.HI R23, RZ, 0x1f, R71.reuse ;  /* 0x0000001fff177819 */ /* 0x100fe20000011447 */
[----:B------:R1:W-:Y:S01]  /*26d0*/  @!P0 STG.E desc[UR8][R20.64+0x4], R67 ;  /* 0x0000044314008986 */ /* 0x0003e2000c101908 */
[----:B------:R-:W-:-:S02]  /*26e0*/  IADD3 R92, P0, P1, R69, R26, R71 ;  /* 0x0000001a455c7210 */ /* 0x000fc4000791e047 */
[----:B------:R-:W-:Y:S02]  /*26f0*/  SHF.R.S32.HI R34, RZ, 0x1f, R35 ;  /* 0x0000001fff227819 */ /* 0x000fe40000011423 */
[----:B------:R-:W-:Y:S02]  /*2700*/  IADD3.X R23, PT, PT, R65, R94, R23, P0, P1 ;  /* 0x0000005e41177210 */ /* 0x000fe400007e2417 */
[----:B------:R-:W-:Y:S01]  /*2710*/  ISETP.GE.AND P3, PT, R77, R22, PT ;  /* 0x000000164d00720c */ /* 0x000fe20003f66270 */
[--C-:B0-----:R-:W-:Y:S01]  /*2720*/  IMAD.IADD R31, R29, 0x1, R22.reuse ;  /* 0x000000011d1f7824 */ /* 0x101fe200078e0216 */
[----:B------:R-:W-:Y:S01]  /*2730*/  IADD3 R73, P0, P1, R69, R26, R35 ;  /* 0x0000001a45497210 */ /* 0x000fe2000791e023 */
[----:B------:R0:W-:Y:S01]  /*2740*/  @!P2 STG.E desc[UR8][R20.64+0x8], R75 ;  /* 0x0000084b1400a986 */ /* 0x0001e2000c101908 */
[----:B------:R-:W-:Y:S01]  /*2750*/  SHF.R.S32.HI R30, RZ, 0x1f, R29 ;  /* 0x0000001fff1e7819 */ /* 0x000fe2000001141d */
[----:B------:R-:W-:Y:S01]  /*2760*/  IMAD.IADD R33, R31, 0x1, R22 ;  /* 0x000000011f217824 */ /* 0x000fe200078e0216 */
[----:B------:R-:W-:-:S02]  /*2770*/  IADD3.X R34, PT, PT, R65, R94, R34, P0, P1 ;  /* 0x0000005e41227210 */ /* 0x000fc400007e2422 */
[----:B-1----:R-:W-:Y:S01]  /*2780*/  IADD3 R67, P0, P1, R69, R26, R29 ;  /* 0x0000001a45437210 */ /* 0x002fe2000791e01d */
[----:B------:R-:W-:Y:S01]  /*2790*/  IMAD.IADD R81, R33, 0x1, R22 ;  /* 0x0000000121517824 */ /* 0x000fe200078e0216 */
[--C-:B------:R-:W-:Y:S02]  /*27a0*/  SHF.R.S32.HI R87, RZ, 0x1f, R31.reuse ;  /* 0x0000001fff577819 */ /* 0x100fe4000001141f */
[----:B------:R-:W-:Y:S02]  /*27b0*/  IADD3.X R30, PT, PT, R65, R94, R30, P0, P1 ;  /* 0x0000005e411e7210 */ /* 0x000fe400007e241e */
[----:B------:R-:W-:Y:S02]  /*27c0*/  IADD3 R32, P0, P1, R69, R26, R31 ;  /* 0x0000001a45207210 */ /* 0x000fe4000791e01f */
[----:B------:R-:W-:Y:S02]  /*27d0*/  ISETP.GE.OR P2, PT, R28, UR5, P5 ;  /* 0x000000051c007c0c */ /* 0x000fe4000af46670 */
[----:B------:R-:W-:-:S02]  /*27e0*/  IADD3.X R87, PT, PT, R65, R94, R87, P0, P1 ;  /* 0x0000005e41577210 */ /* 0x000fc400007e2457 */
[--C-:B------:R-:W-:Y:S02]  /*27f0*/  SHF.R.S32.HI R83, RZ, 0x1f, R33.reuse ;  /* 0x0000001fff537819 */ /* 0x100fe40000011421 */
[----:B------:R-:W-:Y:S02]  /*2800*/  IADD3 R89, P0, P1, R69, R26, R33 ;  /* 0x0000001a45597210 */ /* 0x000fe4000791e021 */
[----:B------:R-:W-:Y:S02]  /*2810*/  SHF.R.S32.HI R79, RZ, 0x1f, R81 ;  /* 0x0000001fff4f7819 */ /* 0x000fe40000011451 */
[----:B------:R-:W-:Y:S02]  /*2820*/  IADD3.X R83, PT, PT, R65, R94, R83, P0, P1 ;  /* 0x0000005e41537210 */ /* 0x000fe400007e2453 */
[----:B------:R-:W-:Y:S01]  /*2830*/  IADD3 R85, P0, P1, R69, R26, R81 ;  /* 0x0000001a45557210 */ /* 0x000fe2000791e051 */
[----:B------:R1:W-:Y:S01]  /*2840*/  @!P2 STG.E desc[UR8][R20.64+0xc], R61 ;  /* 0x00000c3d1400a986 */ /* 0x0003e2000c101908 */
[----:B0-----:R-:W-:-:S02]  /*2850*/  IADD3 R75, PT, PT, R81, R22, RZ ;  /* 0x00000016514b7210 */ /* 0x001fc40007ffe0ff */
[----:B------:R-:W-:Y:S02]  /*2860*/  IADD3.X R79, PT, PT, R65, R94, R79, P0, P1 ;  /* 0x0000005e414f7210 */ /* 0x000fe400007e244f */
[--C-:B------:R-:W-:Y:S02]  /*2870*/  IADD3 R77, P0, P1, R69, R26, R75.reuse ;  /* 0x0000001a454d7210 */ /* 0x100fe4000791e04b */
[----:B------:R-:W-:Y:S02]  /*2880*/  ISETP.GE.AND P2, PT, R91, R22, PT ;  /* 0x000000165b00720c */ /* 0x000fe40003f46270 */
[----:B------:R-:W-:Y:S02]  /*2890*/  P2R R27, PR, RZ, 0x20 ;  /* 0x00000020ff1b7803 */ /* 0x000fe40000000000 */
[----:B------:R-:W-:Y:S02]  /*28a0*/  P2R R91, PR, RZ, 0x8 ;  /* 0x00000008ff5b7803 */ /* 0x000fe40000000000 */
[----:B-1----:R-:W-:-:S04]  /*28b0*/  SHF.R.S32.HI R61, RZ, 0x1f, R75 ;  /* 0x0000001fff3d7819 */ /* 0x002fc8000001144b */
[----:B------:R-:W-:Y:S02]  /*28c0*/  IADD3.X R61, PT, PT, R65, R94, R61, P0, P1 ;  /* 0x0000005e413d7210 */ /* 0x000fe400007e243d */
[----:B------:R-:W-:Y:S02]  /*28d0*/  ISETP.GE.OR P0, PT, R28, UR5, P3 ;  /* 0x000000051c007c0c */ /* 0x000fe40009f06670 */
[----:B------:R-:W-:Y:S01]  /*28e0*/  ISETP.GE.AND P1, PT, R93, R22, PT ;  /* 0x000000165d00720c */ /* 0x000fe20003f26270 */
[----:B------:R-:W-:Y:S01]  /*28f0*/  VIADD R93, R26, 0x7 ;  /* 0x000000071a5d7836 */ /* 0x000fe20000000000 */
[----:B------:R-:W-:-:S09]  /*2900*/  ISETP.NE.AND P3, PT, R24, RZ, PT ;  /* 0x000000ff1800720c */ /* 0x000fd20003f65270 */
[----:B------:R0:W-:Y:S01]  /*2910*/  @!P0 STG.E desc[UR8][R20.64+0x10], R63 ;  /* 0x0000103f14008986 */ /* 0x0001e2000c101908 */
[C---:B------:R-:W-:Y:S01]  /*2920*/  ISETP.GE.OR P0, PT, R28.reuse, UR5, P2 ;  /* 0x000000051c007c0c */ /* 0x040fe20009706670 */
[----:B0-----:R-:W-:-:S12]  /*2930*/  VIADD R63, R28, 0x1 ;  /* 0x000000011c3f7836 */ /* 0x001fd80000000000 */
[----:B------:R-:W-:Y:S01]  /*2940*/  @!P0 STG.E desc[UR8][R20.64+0x14], R88 ;  /* 0x0000145814008986 */ /* 0x000fe2000c101908 */
[----:B------:R-:W-:-:S13]  /*2950*/  ISETP.GE.OR P0, PT, R28, UR5, P1 ;  /* 0x000000051c007c0c */ /* 0x000fda0008f06670 */
[----:B------:R0:W-:Y:S01]  /*2960*/  @!P0 STG.E desc[UR8][R20.64+0x18], R59 ;  /* 0x0000183b14008986 */ /* 0x0001e2000c101908 */
[----:B------:R-:W-:-:S04]  /*2970*/  ISETP.GE.AND P0, PT, R93, R22, PT ;  /* 0x000000165d00720c */ /* 0x000fc80003f06270 */
[C---:B------:R-:W-:Y:S02]  /*2980*/  ISETP.GE.OR P5, PT, R28.reuse, UR5, P0 ;  /* 0x000000051c007c0c */ /* 0x040fe400087a6670 */
[----:B0-----:R-:W-:-:S11]  /*2990*/  IADD3 R59, PT, PT, R28, 0x2, RZ ;  /* 0x000000021c3b7810 */ /* 0x001fd60007ffe0ff */
[----:B------:R0:W-:Y:S01]  /*29a0*/  @!P5 STG.E desc[UR8][R20.64+0x1c], R90 ;  /* 0x00001c5a1400d986 */ /* 0x0001e2000c101908 */
[----:B------:R-:W-:-:S04]  /*29b0*/  LEA R22, P5, R92, UR6, 0x2 ;  /* 0x000000065c167c11 */ /* 0x000fc8000f8a10ff */
[----:B------:R-:W-:Y:S02]  /*29c0*/  LEA.HI.X R23, R92, UR7, R23, 0x2, P5 ;  /* 0x000000075c177c11 */ /* 0x000fe4000a8f1417 */
[----:B------:R-:W-:-:S13]  /*29d0*/  ISETP.GE.OR P5, PT, R63, UR5, P4 ;  /* 0x000000053f007c0c */ /* 0x000fda000a7a6670 */
[----:B------:R-:W-:-:S05]  /*29e0*/  @!P5 IMAD.IADD R88, R26, 0x1, R71 ;  /* 0x000000011a58d824 */ /* 0x000fca00078e0247 */
[----:B------:R-:W-:-:S04]  /*29f0*/  @!P5 IADD3 R71, P6, PT, R69, R88, RZ ;  /* 0x000000584547d210 */ /* 0x000fc80007fde0ff */
[----:B------:R-:W-:Y:S02]  /*2a00*/  @!P5 LEA.HI.X.SX32 R88, R88, R65, 0x1, P6 ;  /* 0x000000415858d211 */ /* 0x000fe400030f0eff */
[----:B------:R-:W-:-:S04]  /*2a10*/  @!P5 LEA R92, P6, R71, UR6, 0x2 ;  /* 0x00000006475cdc11 */ /* 0x000fc8000f8c10ff */
[----:B------:R-:W-:Y:S02]  /*2a20*/  @!P5 LEA.HI.X R93, R71, UR7, R88, 0x2, P6 ;  /* 0x00000007475ddc11 */ /* 0x000fe4000b0f1458 */
[----:B0-----:R-:W-:-:S03]  /*2a30*/  LEA R20, P6, R73, UR6, 0x2 ;  /* 0x0000000649147c11 */ /* 0x001fc6000f8c10ff */
[----:B------:R0:W-:Y:S01]  /*2a40*/  @!P5 STG.E desc[UR8][R92.64], R52 ;  /* 0x000000345c00d986 */ /* 0x0001e2000c101908 */
[----:B------:R-:W-:Y:S02]  /*2a50*/  LEA.HI.X R21, R73, UR7, R34, 0x2, P6 ;  /* 0x0000000749157c11 */ /* 0x000fe4000b0f1422 */
[----:B------:R-:W-:-:S04]  /*2a60*/  ISETP.GE.OR P6, PT, R59, UR5, P4 ;  /* 0x000000053b007c0c */ /* 0x000fc8000a7c6670 */
[----:B0-----:R-:W-:-:S09]  /*2a70*/  P2R R52, PR, RZ, 0x40 ;  /* 0x00000040ff347803 */ /* 0x001fd20000000000 */
[----:B------:R-:W-:-:S05]  /*2a80*/  @!P6 IMAD.IADD R34, R26, 0x1, R35 ;  /* 0x000000011a22e824 */ /* 0x000fca00078e0223 */
[----:B------:R-:W-:-:S04]  /*2a90*/  @!P6 IADD3 R35, P5, PT, R69, R34, RZ ;  /* 0x000000224523e210 */ /* 0x000fc80007fbe0ff */
[----:B------:R-:W-:Y:S02]  /*2aa0*/  @!P6 LEA.HI.X.SX32 R88, R34, R65, 0x1, P5 ;  /* 0x000000412258e211 */ /* 0x000fe400028f0eff */
[----:B------:R-:W-:-:S04]  /*2ab0*/  @!P6 LEA R34, P5, R35, UR6, 0x2 ;  /* 0x000000062322ec11 */ /* 0x000fc8000f8a10ff */
[----:B------:R-:W-:Y:S02]  /*2ac0*/  @!P6 LEA.HI.X R35, R35, UR7, R88, 0x2, P5 ;  /* 0x000000072323ec11 */ /* 0x000fe4000a8f1458 */
[----:B------:R-:W-:Y:S02]  /*2ad0*/  LEA R92, P5, R67, UR6, 0x2 ;  /* 0x00000006435c7c11 */ /* 0x000fe4000f8a10ff */
[----:B------:R-:W-:Y:S02]  /*2ae0*/  ISETP.NE.AND P6, PT, R27, RZ, PT ;  /* 0x000000ff1b00720c */ /* 0x000fe40003fc5270 */
[----:B------:R-:W-:Y:S01]  /*2af0*/  LEA.HI.X R93, R67, UR7, R30, 0x2, P5 ;  /* 0x00000007435d7c11 */ /* 0x000fe2000a8f141e */
[----:B------:R-:W-:Y:S01]  /*2b00*/  VIADD R67, R28, 0x3 ;  /* 0x000000031c437836 */ /* 0x000fe20000000000 */
[----:B------:R-:W-:-:S04]  /*2b10*/  ISETP.GE.OR P5, PT, R63, UR5, P3 ;  /* 0x000000053f007c0c */ /* 0x000fc80009fa6670 */
[----:B------:R-:W-:-:S04]  /*2b20*/  ISETP.GE.OR P3, PT, R67, UR5, P4 ;  /* 0x0000000543007c0c */ /* 0x000fc8000a766670 */
[----:B------:R-:W-:-:S05]  /*2b30*/  P2R R30, PR, RZ, 0x8 ;  /* 0x00000008ff1e7803 */ /* 0x000fca0000000000 */
[----:B------:R0:W-:Y:S04]  /*2b40*/  @!P5 STG.E desc[UR8][R22.64+0x4], R64 ;  /* 0x000004401600d986 */ /* 0x0001e8000c101908 */
[----:B------:R-:W-:-:S05]  /*2b50*/  @!P3 IMAD.IADD R88, R26, 0x1, R29 ;  /* 0x000000011a58b824 */ /* 0x000fca00078e021d */
[----:B------:R-:W-:-:S04]  /*2b60*/  @!P3 IADD3 R29, P5, PT, R69, R88, RZ ;  /* 0x00000058451db210 */ /* 0x000fc80007fbe0ff */
[----:B------:R-:W-:Y:S02]  /*2b70*/  @!P3 LEA.HI.X.SX32 R88, R88, R65, 0x1, P5 ;  /* 0x000000415858b211 */ /* 0x000fe400028f0eff */
[----:B------:R-:W-:-:S04]  /*2b80*/  @!P3 LEA R94, P5, R29, UR6, 0x2 ;  /* 0x000000061d5ebc11 */ /* 0x000fc8000f8a10ff */
[----:B------:R-:W-:Y:S01]  /*2b90*/  @!P3 LEA.HI.X R95, R29, UR7, R88, 0x2, P5 ;  /* 0x000000071d5fbc11 */ /* 0x000fe2000a8f1458 */
[----:B------:R-:W-:Y:S01]  /*2ba0*/  VIADD R29, R28, 0x4 ;  /* 0x000000041c1d7836 */ /* 0x000fe20000000000 */
[C---:B------:R-:W-:Y:S02]  /*2bb0*/  LEA R90, P5, R32.reuse, UR6, 0x2 ;  /* 0x00000006205a7c11 */ /* 0x040fe4000f8a10ff */
[----:B------:R-:W-:Y:S02]  /*2bc0*/  ISETP.NE.AND P3, PT, R91, RZ, PT ;  /* 0x000000ff5b00720c */ /* 0x000fe40003f65270 */
[----:B------:R-:W-:Y:S02]  /*2bd0*/  LEA.HI.X R91, R32, UR7, R87, 0x2, P5 ;  /* 0x00000007205b7c11 */ /* 0x000fe4000a8f1457 */
[----:B------:R-:W-:-:S04]  /*2be0*/  ISETP.NE.AND P5, PT, R25, RZ, PT ;  /* 0x000000ff1900720c */ /* 0x000fc80003fa5270 */
[----:B------:R-:W-:-:S13]  /*2bf0*/  ISETP.GE.OR P5, PT, R63, UR5, P5 ;  /* 0x000000053f007c0c */ /* 0x000fda000afa6670 */
[----:B------:R-:W-:Y:S01]  /*2c00*/  @!P5 STG.E desc[UR8][R22.64+0x8], R68 ;  /* 0x000008441600d986 */ /* 0x000fe2000c101908 */
[----:B------:R-:W-:Y:S02]  /*2c10*/  ISETP.GE.OR P5, PT, R63, UR5, P6 ;  /* 0x000000053f007c0c */ /* 0x000fe4000b7a6670 */
[----:B------:R-:W-:-:S04]  /*2c20*/  ISETP.GE.OR P6, PT, R29, UR5, P4 ;  /* 0x000000051d007c0c */ /* 0x000fc8000a7c6670 */
[----:B------:R-:W-:-:S07]  /*2c30*/  P2R R32, PR, RZ, 0x40 ;  /* 0x00000040ff207803 */ /* 0x000fce0000000000 */
[----:B------:R1:W-:Y:S02]  /*2c40*/  @!P5 STG.E desc[UR8][R22.64+0xc], R62 ;  /* 0x00000c3e1600d986 */ /* 0x0003e4000c101908 */
[----:B0-----:R-:W-:-:S05]  /*2c50*/  @!P6 IMAD.IADD R64, R26, 0x1, R31 ;  /* 0x000000011a40e824 */ /* 0x001fca00078e021f */
[----:B------:R-:W-:-:S04]  /*2c60*/  @!P6 IADD3 R31, P5, PT, R69, R64, RZ ;  /* 0x00000040451fe210 */ /* 0x000fc80007fbe0ff */
[----:B------:R-:W-:Y:S02]  /*2c70*/  @!P6 LEA.HI.X.SX32 R64, R64, R65, 0x1, P5 ;  /* 0x000000414040e211 */ /* 0x000fe400028f0eff */
[----:B------:R-:W-:-:S04]  /*2c80*/  @!P6 LEA R96, P5, R31, UR6, 0x2 ;  /* 0x000000061f60ec11 */ /* 0x000fc8000f8a10ff */
[----:B------:R-:W-:Y:S02]  /*2c90*/  @!P6 LEA.HI.X R97, R31, UR7, R64, 0x2, P5 ;  /* 0x000000071f61ec11 */ /* 0x000fe4000a8f1440 */
[C---:B------:R-:W-:Y:S02]  /*2ca0*/  LEA R88, P5, R89.reuse, UR6, 0x2 ;  /* 0x0000000659587c11 */ /* 0x040fe4000f8a10ff */
[----:B------:R-:W-:Y:S02]  /*2cb0*/  IADD3 R31, PT, PT, R28, 0x5, RZ ;  /* 0x000000051c1f7810 */ /* 0x000fe40007ffe0ff */
[----:B------:R-:W-:Y:S02]  /*2cc0*/  LEA.HI.X R89, R89, UR7, R83, 0x2, P5 ;  /* 0x0000000759597c11 */ /* 0x000fe4000a8f1453 */
[----:B------:R-:W-:Y:S02]  /*2cd0*/  ISETP.GE.OR P5, PT, R63, UR5, P3 ;  /* 0x000000053f007c0c */ /* 0x000fe40009fa6670 */
[----:B------:R-:W-:-:S11]  /*2ce0*/  ISETP.GE.OR P6, PT, R31, UR5, P4 ;  /* 0x000000051f007c0c */ /* 0x000fd6000a7c6670 */
[----:B------:R0:W-:Y:S01]  /*2cf0*/  @!P5 STG.E desc[UR8][R22.64+0x10], R54 ;  /* 0x000010361600d986 */ /* 0x0001e2000c101908 */
[----:B------:R-:W-:Y:S01]  /*2d00*/  ISETP.GE.OR P5, PT, R63, UR5, P2 ;  /* 0x000000053f007c0c */ /* 0x000fe200097a6670 */
[----:B-1----:R-:W-:Y:S01]  /*2d10*/  @!P6 IMAD.IADD R62, R26, 0x1, R33 ;  /* 0x000000011a3ee824 */ /* 0x002fe200078e0221 */
[----:B0-----:R-:W-:-:S11]  /*2d20*/  P2R R54, PR, RZ, 0x40 ;  /* 0x00000040ff367803 */ /* 0x001fd60000000000 */
[----:B------:R-:W-:Y:S01]  /*2d30*/  @!P5 STG.E desc[UR8][R22.64+0x14], R84 ;  /* 0x000014541600d986 */ /* 0x000fe2000c101908 */
[----:B------:R-:W-:-:S04]  /*2d40*/  @!P6 IADD3 R33, P5, PT, R69, R62, RZ ;  /* 0x0000003e4521e210 */ /* 0x000fc80007fbe0ff */
[----:B------:R-:W-:Y:S02]  /*2d50*/  @!P6 LEA.HI.X.SX32 R62, R62, R65, 0x1, P5 ;  /* 0x000000413e3ee211 */ /* 0x000fe400028f0eff */
[----:B------:R-:W-:-:S04]  /*2d60*/  @!P6 LEA R98, P5, R33, UR6, 0x2 ;  /* 0x000000062162ec11 */ /* 0x000fc8000f8a10ff */
[----:B------:R-:W-:Y:S01]  /*2d70*/  @!P6 LEA.HI.X R99, R33, UR7, R62, 0x2, P5 ;  /* 0x000000072163ec11 */ /* 0x000fe2000a8f143e */
[C---:B------:R-:W-:Y:S01]  /*2d80*/  VIADD R33, R28.reuse, 0x6 ;  /* 0x000000061c217836 */ /* 0x040fe20000000000 */
[----:B------:R-:W-:Y:S01]  /*2d90*/  LEA R100, P5, R85, UR6, 0x2 ;  /* 0x0000000655647c11 */ /* 0x000fe2000f8a10ff */
[----:B------:R-:W-:-:S03]  /*2da0*/  VIADD R28, R28, 0x7 ;  /* 0x000000071c1c7836 */ /* 0x000fc60000000000 */
[----:B------:R-:W-:Y:S02]  /*2db0*/  LEA.HI.X R101, R85, UR7, R79, 0x2, P5 ;  /* 0x0000000755657c11 */ /* 0x000fe4000a8f144f */
[----:B------:R-:W-:-:S13]  /*2dc0*/  ISETP.GE.OR P5, PT, R63, UR5, P1 ;  /* 0x000000053f007c0c */ /* 0x000fda0008fa6670 */
[----:B------:R-:W-:Y:S01]  /*2dd0*/  @!P5 STG.E desc[UR8][R22.64+0x18], R37 ;  /* 0x000018251600d986 */ /* 0x000fe2000c101908 */
[----:B------:R-:W-:-:S13]  /*2de0*/  ISETP.GE.OR P5, PT, R63, UR5, P0 ;  /* 0x000000053f007c0c */ /* 0x000fda00087a6670 */
[----:B------:R0:W-:Y:S01]  /*2df0*/  @!P5 STG.E desc[UR8][R22.64+0x1c], R16 ;  /* 0x00001c101600d986 */ /* 0x0001e2000c101908 */
[----:B------:R-:W-:Y:S02]  /*2e00*/  ISETP.GE.OR P5, PT, R33, UR5, P4 ;  /* 0x0000000521007c0c */ /* 0x000fe4000a7a6670 */
[----:B------:R-:W-:Y:S02]  /*2e10*/  ISETP.GE.OR P4, PT, R28, UR5, P4 ;  /* 0x000000051c007c0c */ /* 0x000fe4000a786670 */
[----:B0-----:R-:W-:-:S09]  /*2e20*/  P2R R16, PR, RZ, 0x20 ;  /* 0x00000020ff107803 */ /* 0x001fd20000000000 */
[C---:B------:R-:W-:Y:S02]  /*2e30*/  @!P5 IMAD.IADD R62, R26.reuse, 0x1, R81 ;  /* 0x000000011a3ed824 */ /* 0x040fe400078e0251 */
[----:B------:R-:W-:-:S03]  /*2e40*/  @!P4 IMAD.IADD R26, R26, 0x1, R75 ;  /* 0x000000011a1ac824 */ /* 0x000fc600078e024b */
[----:B------:R-:W-:-:S04]  /*2e50*/  @!P5 IADD3 R63, P6, PT, R69, R62, RZ ;  /* 0x0000003e453fd210 */ /* 0x000fc80007fde0ff */
[----:B------:R-:W-:Y:S02]  /*2e60*/  @!P5 LEA.HI.X.SX32 R64, R62, R65, 0x1, P6 ;  /* 0x000000413e40d211 */ /* 0x000fe400030f0eff */
[----:B------:R-:W-:-:S04]  /*2e70*/  @!P5 LEA R62, P6, R63, UR6, 0x2 ;  /* 0x000000063f3edc11 */ /* 0x000fc8000f8c10ff */
[----:B------:R-:W-:Y:S02]  /*2e80*/  @!P5 LEA.HI.X R63, R63, UR7, R64, 0x2, P6 ;  /* 0x000000073f3fdc11 */ /* 0x000fe4000b0f1440 */
[----:B------:R-:W-:Y:S02]  /*2e90*/  @!P4 IADD3 R69, P6, PT, R69, R26, RZ ;  /* 0x0000001a4545c210 */ /* 0x000fe40007fde0ff */
[----:B------:R-:W-:Y:S02]  /*2ea0*/  ISETP.NE.AND P5, PT, R27, RZ, PT ;  /* 0x000000ff1b00720c */ /* 0x000fe40003fa5270 */
[----:B------:R-:W-:Y:S02]  /*2eb0*/  @!P4 LEA.HI.X.SX32 R26, R26, R65, 0x1, P6 ;  /* 0x000000411a1ac211 */ /* 0x000fe400030f0eff */
[----:B------:R-:W-:-:S04]  /*2ec0*/  LEA R22, P6, R77, UR6, 0x2 ;  /* 0x000000064d167c11 */ /* 0x000fc8000f8c10ff */
[----:B------:R-:W-:Y:S02]  /*2ed0*/  LEA.HI.X R23, R77, UR7, R61, 0x2, P6 ;  /* 0x000000074d177c11 */ /* 0x000fe4000b0f143d */
[----:B------:R-:W-:-:S13]  /*2ee0*/  ISETP.NE.AND P6, PT, R52, RZ, PT ;  /* 0x000000ff3400720c */ /* 0x000fda0003fc5270 */
[----:B------:R0:W-:Y:S01]  /*2ef0*/  @!P6 STG.E desc[UR8][R34.64], R19 ;  /* 0x000000132200e986 */ /* 0x0001e2000c101908 */
[----:B------:R-:W-:-:S04]  /*2f00*/  @!P4 LEA R64, P6, R69, UR6, 0x2 ;  /* 0x000000064540cc11 */ /* 0x000fc8000f8c10ff */
[----:B------:R-:W-:Y:S02]  /*2f10*/  @!P4 LEA.HI.X R65, R69, UR7, R26, 0x2, P6 ;  /* 0x000000074541cc11 */ /* 0x000fe4000b0f141a */
[----:B------:R-:W-:-:S04]  /*2f20*/  ISETP.NE.AND P6, PT, R24, RZ, PT ;  /* 0x000000ff1800720c */ /* 0x000fc80003fc5270 */
[----:B------:R-:W-:Y:S02]  /*2f30*/  ISETP.GE.OR P6, PT, R59, UR5, P6 ;  /* 0x000000053b007c0c */ /* 0x000fe4000b7c6670 */
[----:B0-----:R-:W-:Y:S02]  /*2f40*/  P2R R19, PR, RZ, 0x10 ;  /* 0x00000010ff137803 */ /* 0x001fe40000000000 */
[----:B------:R-:W-:-:S09]  /*2f50*/  ISETP.NE.AND P4, PT, R30, RZ, PT ;  /* 0x000000ff1e00720c */ /* 0x000fd20003f85270 */
[----:B------:R0:W-:Y:S01]  /*2f60*/  @!P6 STG.E desc[UR8][R20.64+0x4], R5 ;  /* 0x000004051400e986 */ /* 0x0001e2000c101908 */
[----:B------:R-:W-:-:S04]  /*2f70*/  ISETP.NE.AND P6, PT, R25, RZ, PT ;  /* 0x000000ff1900720c */ /* 0x000fc80003fc5270 */
[----:B------:R-:W-:-:S13]  /*2f80*/  ISETP.GE.OR P6, PT, R59, UR5, P6 ;  /* 0x000000053b007c0c */ /* 0x000fda000b7c6670 */
[----:B------:R1:W-:Y:S01]  /*2f90*/  @!P6 STG.E desc[UR8][R20.64+0x8], R57 ;  /* 0x000008391400e986 */ /* 0x0003e2000c101908 */
        /* <DEDUP_REMOVED lines=10> */
[----:B------:R-:W-:-:S03]  /*3040*/  ISETP.NE.AND P6, PT, R24, RZ, PT ;  /* 0x000000ff1800720c */ /* 0x000fc60003fc5270 */
[----:B------:R1:W-:Y:S01]  /*3050*/  @!P4 STG.E desc[UR8][R94.64], R80 ;  /* 0x000000505e00c986 */ /* 0x0003e2000c101908 */
[----:B------:R-:W-:Y:S02]  /*3060*/  ISETP.GE.OR P6, PT, R67, UR5, P6 ;  /* 0x0000000543007c0c */ /* 0x000fe4000b7c6670 */
[----:B------:R-:W-:-:S04]  /*3070*/  ISETP.NE.AND P4, PT, R54, RZ, PT ;  /* 0x000000ff3600720c */ /* 0x000fc80003f85270 */
[----:B0-----:R-:W-:Y:S02]  /*3080*/  P2R R5, PR, RZ, 0x10 ;  /* 0x00000010ff057803 */ /* 0x001fe40000000000 */
[----:B------:R-:W-:-:S05]  /*3090*/  ISETP.NE.AND P4, PT, R32, RZ, PT ;  /* 0x000000ff2000720c */ /* 0x000fca0003f85270 */
        /* <DEDUP_REMOVED lines=17> */
[----:B------:R-:W-:-:S11]  /*31b0*/  ISETP.NE.AND P4, PT, R5, RZ, PT ;  /* 0x000000ff0500720c */ /* 0x000fd60003f85270 */
        /* <DEDUP_REMOVED lines=22> */
[----:B------:R-:W-:Y:S02]  /*3320*/  ISETP.GE.OR P6, PT, R31, UR5, P5 ;  /* 0x000000051f007c0c */ /* 0x000fe4000afc6670 */
[----:B------:R-:W-:-:S11]  /*3330*/  ISETP.NE.AND P5, PT, R16, RZ, PT ;  /* 0x000000ff1000720c */ /* 0x000fd60003fa5270 */
        /* <DEDUP_REMOVED lines=11> */
[----:B------:R-:W-:-:S04]  /*33f0*/  ISETP.NE.AND P5, PT, R24, RZ, PT ;  /* 0x000000ff1800720c */ /* 0x000fc80003fa5270 */
[----:B------:R-:W-:-:S13]  /*3400*/  ISETP.GE.OR P5, PT, R33, UR5, P5 ;  /* 0x0000000521007c0c */ /* 0x000fda000afa6670 */
[----:B------:R1:W-:Y:S01]  /*3410*/  @!P5 STG.E desc[UR8][R100.64+0x4], R15 ;  /* 0x0000040f6400d986 */ /* 0x0003e2000c101908 */
[----:B------:R-:W-:-:S04]  /*3420*/  ISETP.NE.AND P5, PT, R25, RZ, PT ;  /* 0x000000ff1900720c */ /* 0x000fc80003fa5270 */
[----:B------:R-:W-:-:S13]  /*3430*/  ISETP.GE.OR P5, PT, R33, UR5, P5 ;  /* 0x0000000521007c0c */ /* 0x000fda000afa6670 */
[----:B------:R1:W-:Y:S01]  /*3440*/  @!P5 STG.E desc[UR8][R100.64+0x8], R13 ;  /* 0x0000080d6400d986 */ /* 0x0003e2000c101908 */
[----:B------:R-:W-:Y:S02]  /*3450*/  ISETP.GE.OR P5, PT, R33, UR5, P6 ;  /* 0x0000000521007c0c */ /* 0x000fe4000b7a6670 */
[----:B------:R-:W-:-:S11]  /*3460*/  ISETP.GE.OR P6, PT, R28, UR5, P6 ;  /* 0x000000051c007c0c */ /* 0x000fd6000b7c6670 */
        /* <DEDUP_REMOVED lines=13> */
[----:B------:R-:W-:-:S03]  /*3540*/  ISETP.NE.AND P5, PT, R25, RZ, PT ;  /* 0x000000ff1900720c */ /* 0x000fc60003fa5270 */
[----:B------:R1:W-:Y:S01]  /*3550*/  @!P4 STG.E desc[UR8][R64.64], R12 ;  /* 0x0000000c4000c986 */ /* 0x0003e2000c101908 */
[----:B------:R-:W-:Y:S02]  /*3560*/  ISETP.NE.AND P4, PT, R24, RZ, PT ;  /* 0x000000ff1800720c */ /* 0x000fe40003f85270 */
[C---:B------:R-:W-:Y:S01]  /*3570*/  ISETP.GE.OR P5, PT, R28.reuse, UR5, P5 ;  /* 0x000000051c007c0c */ /* 0x040fe2000afa6670 */
[----:B------:R1:W-:Y:S01]  /*3580*/  @!P6 STG.E desc[UR8][R22.64+0xc], R6 ;  /* 0x00000c061600e986 */ /* 0x0003e2000c101908 */
[----:B------:R-:W-:-:S03]  /*3590*/  ISETP.GE.OR P4, PT, R28, UR5, P4 ;  /* 0x000000051c007c0c */ /* 0x000fc6000a786670 */
[----:B------:R1:W-:Y:S04]  /*35a0*/  @!P3 STG.E desc[UR8][R22.64+0x10], R4 ;  /* 0x000010041600b986 */ /* 0x0003e8000c101908 */
[----:B------:R1:W-:Y:S04]  /*35b0*/  @!P2 STG.E desc[UR8][R22.64+0x14], R2 ;  /* 0x000014021600a986 */ /* 0x0003e8000c101908 */
[----:B------:R1:W-:Y:S04]  /*35c0*/  @!P5 STG.E desc[UR8][R22.64+0x8], R8 ;  /* 0x000008081600d986 */ /* 0x0003e8000c101908 */
[----:B------:R1:W-:Y:S04]  /*35d0*/  @!P4 STG.E desc[UR8][R22.64+0x4], R10 ;  /* 0x0000040a1600c986 */ /* 0x0003e8000c101908 */
[----:B------:R1:W-:Y:S01]  /*35e0*/  @!P1 STG.E desc[UR8][R22.64+0x18], R3 ;  /* 0x0000180316009986 */ /* 0x0003e2000c101908 */
[----:B------:R-:W-:Y:S05]  /*35f0*/  @P0 EXIT ;  /* 0x000000000000094d */ /* 0x000fea0003800000 */
[----:B------:R-:W-:Y:S01]  /*3600*/  STG.E desc[UR8][R22.64+0x1c], R0 ;  /* 0x00001c0016007986 */ /* 0x000fe2000c101908 */
[----:B------:R-:W-:Y:S05]  /*3610*/  EXIT ;  /* 0x000000000000794d */ /* 0x000fea0003800000 */
        .weak           $__internal_0_$__cuda_sm20_div_u16
        .type           $__internal_0_$__cuda_sm20_div_u16,@function
        .size           $__internal_0_$__cuda_sm20_div_u16,(.L_x_51 - $__internal_0_$__cuda_sm20_div_u16)
$__internal_0_$__cuda_sm20_div_u16:
[----:B------:R-:W0:Y:S01]  /*3620*/  I2F.U16 R3, R0 ;  /* 0x0000000000037306 */ /* 0x000e220000101000 */
[----:B------:R-:W-:Y:S01]  /*3630*/  HFMA2 R4, -RZ, RZ, 15, 0 ;  /* 0x4b800000ff047431 */ /* 0x000fe200000001ff */
[----:B------:R-:W-:Y:S02]  /*3640*/  I2FP.F32.U32.RZ R2, R2 ;  /* 0x0000000200027245 */ /* 0x000fe4000020d000 */
[C---:B0-----:R-:W-:Y:S02]  /*3650*/  FSETP.GEU.AND P1, PT, |R3|.reuse, 1.175494350822287508e-38, PT ;  /* 0x008000000300780b */ /* 0x041fe40003f2e200 */
[----:B------:R-:W-:Y:S02]  /*3660*/  FSETP.GT.AND P0, PT, |R3|, 8.50705917302346158658e+37, PT ;  /* 0x7e8000000300780b */ /* 0x000fe40003f04200 */
[----:B------:R-:W-:-:S04]  /*3670*/  FSEL R4, R4, 1, !P1 ;  /* 0x3f80000004047808 */ /* 0x000fc80004800000 */
[----:B------:R-:W-:Y:S02]  /*3680*/  FSEL R4, R4, 0.25, !P0 ;  /* 0x3e80000004047808 */ /* 0x000fe40004000000 */
[----:B------:R-:W-:-:S03]  /*3690*/  ISETP.NE.U32.AND P0, PT, R0, RZ, PT ;  /* 0x000000ff0000720c */ /* 0x000fc60003f05070 */
[----:B------:R-:W-:-:S06]  /*36a0*/  FMUL R5, R3, R4 ;  /* 0x0000000403057220 */ /* 0x000fcc0000400000 */
[----:B------:R-:W0:Y:S02]  /*36b0*/  MUFU.RCP R5, R5 ;  /* 0x0000000500057308 */ /* 0x000e240000001000 */
[----:B0-----:R-:W-:-:S04]  /*36c0*/  FMUL R4, R4, R5 ;  /* 0x0000000504047220 */ /* 0x001fc80000400000 */
[----:B------:R-:W-:-:S04]  /*36d0*/  VIADD R3, R4, 0x2 ;  /* 0x0000000204037836 */ /* 0x000fc80000000000 */
[----:B------:R-:W-:Y:S01]  /*36e0*/  FMUL.RZ R4, R2, R3 ;  /* 0x0000000302047220 */ /* 0x000fe2000040c000 */
[----:B------:R-:W-:Y:S02]  /*36f0*/  IMAD.MOV.U32 R2, RZ, RZ, R6 ;  /* 0x000000ffff027224 */ /* 0x000fe400078e0006 */
[----:B------:R-:W-:-:S03]  /*3700*/  IMAD.MOV.U32 R3, RZ, RZ, 0x0 ;  /* 0x00000000ff037424 */ /* 0x000fc600078e00ff */
[----:B------:R-:W0:Y:S02]  /*3710*/  F2I.U32.TRUNC.NTZ R4, R4 ;  /* 0x0000000400047305 */ /* 0x000e24000020f000 */
[----:B0-----:R-:W-:Y:S01]  /*3720*/  LOP3.LUT R69, R4, 0xffff, RZ, 0xc0, !PT ;  /* 0x0000ffff04457812 */ /* 0x001fe200078ec0ff */
[----:B------:R-:W-:Y:S01]  /*3730*/  @!P0 IMAD.MOV.U32 R69, RZ, RZ, -0x1 ;  /* 0xffffffffff458424 */ /* 0x000fe200078e00ff */
[----:B------:R-:W-:Y:S06]  /*3740*/  RET.REL.NODEC R2 `(_ZN22matmul_improved_reduce27matmul_improved_partial_sumEiiiPKfS1_Pf) ;  /* 0xffffffc8022c7950 */ /* 0x000fec0003c3ffff */
.L_x_18:
        /* <DEDUP_REMOVED lines=11> */
.L_x_51:


//--------------------- .text._ZN22matmul_improved_reduce15matmul_improvedEiiiPKfS1_Pf --------------------------
	.section	.text._ZN22matmul_improved_reduce15matmul_improvedEiiiPKfS1_Pf,"ax",@progbits
	.align	128
        .global         _ZN22matmul_improved_reduce15matmul_improvedEiiiPKfS1_Pf
        .type           _ZN22matmul_improved_reduce15matmul_improvedEiiiPKfS1_Pf,@function
        .size           _ZN22matmul_improved_reduce15matmul_improvedEiiiPKfS1_Pf,(.L_x_52 - _ZN22matmul_improved_reduce15matmul_improvedEiiiPKfS1_Pf)
        .other          _ZN22matmul_improved_reduce15matmul_improvedEiiiPKfS1_Pf,@"STO_CUDA_ENTRY STV_DEFAULT"
_ZN22matmul_improved_reduce15matmul_improvedEiiiPKfS1_Pf:
.text._ZN22matmul_improved_reduce15matmul_improvedEiiiPKfS1_Pf:
[----:B------:R-:W-:Y:S01]  /*0000*/  LDC R1, c[0x0][0x37c] ;  /* 0x0000df00ff017b82 */ /* 0x000fe20000000800 */
[----:B------:R-:W0:Y:S07]  /*0010*/  LDCU UR5, c[0x0][0x388] ;  /* 0x00007100ff0577ac */ /* 0x000e2e0008000800 */
[----:B------:R-:W1:Y:S01]  /*0020*/  S2UR UR8, SR_CTAID.Y ;  /* 0x00000000000879c3 */ /* 0x000e620000002600 */
[----:B------:R-:W2:Y:S01]  /*0030*/  S2R R0, SR_TID.Y ;  /* 0x0000000000007919 */ /* 0x000ea20000002200 */
[----:B------:R-:W-:Y:S01]  /*0040*/  HFMA2 R74, -RZ, RZ, 0, 0 ;  /* 0x00000000ff4a7431 */ /* 0x000fe200000001ff */
[----:B------:R-:W3:Y:S01]  /*0050*/  LDCU UR4, c[0x0][0x360] ;  /* 0x00006c00ff0477ac */ /* 0x000ee20008000800 */
[----:B------:R-:W-:Y:S01]  /*0060*/  HFMA2 R90, -RZ, RZ, 0, 0 ;  /* 0x00000000ff5a7431 */ /* 0x000fe200000001ff */
[----:B------:R-:W4:Y:S01]  /*0070*/  S2R R3, SR_TID.X ;  /* 0x0000000000037919 */ /* 0x000f220000002100 */
[----:B------:R-:W-:Y:S01]  /*0080*/  IMAD.MOV.U32 R2, RZ, RZ, RZ ;  /* 0x000000ffff027224 */ /* 0x000fe200078e00ff */
[----:B------:R-:W-:Y:S01]  /*0090*/  CS2R R4, SRZ ;  /* 0x0000000000047805 */ /* 0x000fe2000001ff00 */
[----:B------:R-:W3:Y:S01]  /*00a0*/  LDC R81, c[0x0][0x364] ;  /* 0x0000d900ff517b82 */ /* 0x000ee20000000800 */
[----:B------:R-:W-:-:S02]  /*00b0*/  CS2R R6, SRZ ;  /* 0x0000000000067805 */ /* 0x000fc4000001ff00 */
[----:B------:R-:W-:Y:S02]  /*00c0*/  CS2R R8, SRZ ;  /* 0x0000000000087805 */ /* 0x000fe4000001ff00 */
[----:B------:R-:W-:Y:S02]  /*00d0*/  CS2R R10, SRZ ;  /* 0x00000000000a7805 */ /* 0x000fe4000001ff00 */
[----:B------:R-:W-:Y:S02]  /*00e0*/  CS2R R12, SRZ ;  /* 0x00000000000c7805 */ /* 0x000fe4000001ff00 */
[----:B------:R-:W-:Y:S02]  /*00f0*/  CS2R R14, SRZ ;  /* 0x00000000000e7805 */ /* 0x000fe4000001ff00 */
[----:B------:R-:W-:Y:S02]  /*0100*/  CS2R R16, SRZ ;  /* 0x0000000000107805 */ /* 0x000fe4000001ff00 */
[----:B------:R-:W-:Y:S01]  /*0110*/  CS2R R18, SRZ ;  /* 0x0000000000127805 */ /* 0x000fe2000001ff00 */
[----:B------:R-:W5:Y:S01]  /*0120*/  S2UR UR9, SR_CTAID.X ;  /* 0x00000000000979c3 */ /* 0x000f620000002500 */
[----:B0-----:R-:W-:Y:S01]  /*0130*/  UISETP.GE.AND UP0, UPT, UR5, 0x1, UPT ;  /* 0x000000010500788c */ /* 0x001fe2000bf06270 */
        /* <DEDUP_REMOVED lines=17> */
[----:B------:R-:W-:Y:S01]  /*0250*/  CS2R R70, SRZ ;  /* 0x0000000000467805 */ /* 0x000fe2000001ff00 */
[----:B------:R-:W-:Y:S01]  /*0260*/  IMAD.MOV.U32 R72, RZ, RZ, RZ ;  /* 0x000000ffff487224 */ /* 0x000fe200078e00ff */
[----:B------:R-:W-:Y:S01]  /*0270*/  MOV R84, RZ ;  /* 0x000000ff00547202 */ /* 0x000fe20000000f00 */
[----:B------:R-:W-:Y:S01]  /*0280*/  IMAD.MOV.U32 R80, RZ, RZ, RZ ;  /* 0x000000ffff507224 */ /* 0x000fe200078e00ff */
[----:B------:R-:W-:Y:S01]  /*0290*/  MOV R96, RZ ;  /* 0x000000ff00607202 */ /* 0x000fe20000000f00 */
[----:B------:R-:W-:Y:S01]  /*02a0*/  IMAD.MOV.U32 R82, RZ, RZ, RZ ;  /* 0x000000ffff527224 */ /* 0x000fe200078e00ff */
[----:B------:R-:W0:Y:S01]  /*02b0*/  LDCU.64 UR12, c[0x0][0x358] ;  /* 0x00006b00ff0c77ac */ /* 0x000e220008000a00 */
[----:B------:R-:W-:-:S02]  /*02c0*/  IMAD.MOV.U32 R86, RZ, RZ, RZ ;  /* 0x000000ffff567224 */ /* 0x000fc400078e00ff */
[----:B------:R-:W-:Y:S01]  /*02d0*/  IMAD.MOV.U32 R88, RZ, RZ, RZ ;  /* 0x000000ffff587224 */ /* 0x000fe200078e00ff */
[----:B-1----:R-:W-:Y:S01]  /*02e0*/  USHF.L.U32 UR8, UR8, 0x6, URZ ;  /* 0x0000000608087899 */ /* 0x002fe200080006ff */
[----:B------:R-:W-:Y:S01]  /*02f0*/  IMAD.MOV.U32 R92, RZ, RZ, RZ ;  /* 0x000000ffff5c7224 */ /* 0x000fe200078e00ff */
[----:B-----5:R-:W-:Y:S01]  /*0300*/  USHF.L.U32 UR9, UR9, 0x7, URZ ;  /* 0x0000000709097899 */ /* 0x020fe200080006ff */
[----:B------:R-:W-:Y:S02]  /*0310*/  IMAD.MOV.U32 R94, RZ, RZ, RZ ;  /* 0x000000ffff5e7224 */ /* 0x000fe400078e00ff */
[----:B---3--:R-:W-:Y:S01]  /*0320*/  IMAD R81, R81, UR4, RZ ;  /* 0x0000000451517c24 */ /* 0x008fe2000f8e02ff */
[----:B--2-4-:R-:W-:Y:S08]  /*0330*/  BRA.U !UP0, `(.L_x_19) ;  /* 0x0000002508387547 */ /* 0x014ff0000b800000 */
[----:B------:R-:W1:Y:S01]  /*0340*/  S2UR UR10, SR_CgaCtaId ;  /* 0x00000000000a79c3 */ /* 0x000e620000008800 */
[----:B------:R-:W-:Y:S01]  /*0350*/  IMAD R75, R0, UR4, R3 ;  /* 0x00000004004b7c24 */ /* 0x000fe2000f8e0203 */
[--C-:B------:R-:W-:Y:S01]  /*0360*/  SHF.R.U32.HI R73, RZ, 0x4, R81.reuse ;  /* 0x00000004ff497819 */ /* 0x100fe20000011651 */
[----:B------:R-:W-:Y:S01]  /*0370*/  UMOV UR4, 0x400 ;  /* 0x0000040000047882 */ /* 0x000fe20000000000 */
[----:B------:R-:W-:Y:S02]  /*0380*/  SHF.R.U32.HI R81, RZ, 0x7, R81 ;  /* 0x00000007ff517819 */ /* 0x000fe40000011651 */
[----:B------:R-:W-:Y:S02]  /*0390*/  VIMNMX.U32 R2, PT, PT, R73, 0x40, !PT ;  /* 0x0000004049027848 */ /* 0x000fe40007fe0000 */
[C---:B------:R-:W-:Y:S02]  /*03a0*/  LOP3.LUT R83, R75.reuse, 0xf, RZ, 0xc0, !PT ;  /* 0x0000000f4b537812 */ /* 0x040fe400078ec0ff */
[----:B------:R-:W-:Y:S01]  /*03b0*/  LOP3.LUT R85, R75, 0x7f, RZ, 0xc0, !PT ;  /* 0x0000007f4b557812 */ /* 0x000fe200078ec0ff */
[----:B------:R-:W-:Y:S01]  /*03c0*/  VIADD R2, R2, 0xffffffff ;  /* 0xffffffff02027836 */ /* 0x000fe20000000000 */
[----:B------:R-:W-:Y:S01]  /*03d0*/  SHF.R.U32.HI R98, RZ, 0x4, R75 ;  /* 0x00000004ff627819 */ /* 0x000fe2000001164b */
[----:B------:R-:W-:Y:S01]  /*03e0*/  IMAD.SHL.U32 R45, R83, 0x100, RZ ;  /* 0x00000100532d7824 */ /* 0x000fe200078e00ff */
[----:B------:R-:W-:-:S02]  /*03f0*/  VIMNMX.U32 R42, PT, PT, R81, 0x10, !PT ;  /* 0x00000010512a7848 */ /* 0x000fc40007fe0000 */
[----:B------:R-:W-:Y:S02]  /*0400*/  LOP3.LUT R46, R73, 0xffff, RZ, 0xc0, !PT ;  /* 0x0000ffff492e7812 */ /* 0x000fe400078ec0ff */
[----:B------:R-:W-:Y:S02]  /*0410*/  LOP3.LUT R44, R2, 0xffff, RZ, 0xc0, !PT ;  /* 0x0000ffff022c7812 */ /* 0x000fe400078ec0ff */
[----:B------:R-:W-:Y:S01]  /*0420*/  MOV R47, 0x480 ;  /* 0x00000480002f7802 */ /* 0x000fe20000000f00 */
[----:B-1----:R-:W-:-:S06]  /*0430*/  ULEA UR10, UR10, UR4, 0x18 ;  /* 0x000000040a0a7291 */ /* 0x002fcc000f8ec0ff */
[----:B------:R-:W-:Y:S02]  /*0440*/  LEA R87, R85, UR10, 0x2 ;  /* 0x0000000a55577c11 */ /* 0x000fe4000f8e10ff */
[----:B------:R-:W-:-:S03]  /*0450*/  IADD3 R89, PT, PT, R45, UR10, RZ ;  /* 0x0000000a2d597c10 */ /* 0x000fc6000fffe0ff */
[----:B------:R-:W-:-:S07]  /*0460*/  VIADD R91, R87, 0x1000 ;  /* 0x00001000575b7836 */ /* 0x000fce0000000000 */
[----:B0-----:R-:W-:Y:S05]  /*0470*/  CALL.REL.NOINC `($__internal_1_$__cuda_sm20_div_u16) ;  /* 0x00000030009c7944 */ /* 0x001fea0003c00000 */
[----:B------:R-:W0:Y:S01]  /*0480*/  LDC R97, c[0x0][0x384] ;  /* 0x0000e100ff617b82 */ /* 0x000e220000000800 */
[----:B------:R-:W-:Y:S01]  /*0490*/  LOP3.LUT R2, R93, 0xffff, RZ, 0xc0, !PT ;  /* 0x0000ffff5d027812 */ /* 0x000fe200078ec0ff */
[----:B------:R-:W-:Y:S01]  /*04a0*/  VIADD R42, R42, 0xffffffff ;  /* 0xffffffff2a2a7836 */ /* 0x000fe20000000000 */
[----:B------:R-:W-:Y:S02]  /*04b0*/  MOV R95, R93 ;  /* 0x0000005d005f7202 */ /* 0x000fe40000000f00 */
[----:B------:R-:W-:Y:S01]  /*04c0*/  LOP3.LUT R46, R81, 0xff, RZ, 0xc0, !PT ;  /* 0x000000ff512e7812 */ /* 0x000fe200078ec0ff */
[----:B------:R-:W-:Y:S01]  /*04d0*/  VIADD R2, R2, 0x1 ;  /* 0x0000000102027836 */ /* 0x000fe20000000000 */
[----:B------:R-:W-:Y:S02]  /*04e0*/  LOP3.LUT R44, R42, 0xff, RZ, 0xc0, !PT ;  /* 0x000000ff2a2c7812 */ /* 0x000fe400078ec0ff */
[----:B------:R-:W-:Y:S02]  /*04f0*/  MOV R47, 0x530 ;  /* 0x00000530002f7802 */ /* 0x000fe40000000f00 */
[----:B------:R-:W-:Y:S01]  /*0500*/  LOP3.LUT R99, R2, 0x1fffc, RZ, 0xc0, !PT ;  /* 0x0001fffc02637812 */ /* 0x000fe200078ec0ff */
[----:B0-----:R-:W-:-:S07]  /*0510*/  IMAD.SHL.U32 R97, R97, 0x10, RZ ;  /* 0x0000001061617824 */ /* 0x001fce00078e00ff */
[----:B------:R-:W-:Y:S05]  /*0520*/  CALL.REL.NOINC `($__internal_1_$__cuda_sm20_div_u16) ;  /* 0x0000003000707944 */ /* 0x000fea0003c00000 */
[----:B------:R-:W0:Y:S01]  /*0530*/  LDCU UR14, c[0x0][0x388] ;  /* 0x00007100ff0e77ac */ /* 0x000e220008000800 */
[C---:B------:R-:W-:Y:S01]  /*0540*/  LEA R101, R98.reuse, R45, 0x2 ;  /* 0x0000002d62657211 */ /* 0x040fe200078e10ff */
[----:B------:R-:W-:Y:S01]  /*0550*/  IMAD.IADD R102, R98, 0x1, R73 ;  /* 0x0000000162667824 */ /* 0x000fe200078e0249 */
[----:B------:R-:W-:Y:S01]  /*0560*/  IADD3 R100, PT, PT, -R99, RZ, RZ ;  /* 0x000000ff63647210 */ /* 0x000fe20007ffe1ff */
[----:B------:R-:W1:Y:S01]  /*0570*/  LDCU.128 UR4, c[0x0][0x390] ;  /* 0x00007200ff0477ac */ /* 0x000e620008000c00 */
[----:B------:R-:W-:Y:S02]  /*0580*/  IMAD R104, R73, 0x3, R98 ;  /* 0x0000000349687824 */ /* 0x000fe400078e0262 */
[----:B------:R-:W-:Y:S02]  /*0590*/  IMAD.MOV.U32 R2, RZ, RZ, RZ ;  /* 0x000000ffff027224 */ /* 0x000fe400078e00ff */
[----:B------:R-:W-:Y:S01]  /*05a0*/  VIADD R101, R101, UR10 ;  /* 0x0000000a65657c36 */ /* 0x000fe20008000000 */
[----:B0-----:R-:W-:-:S02]  /*05b0*/  UIMAD UR11, UR8, UR14, URZ ;  /* 0x0000000e080b72a4 */ /* 0x001fc4000f8e02ff */
[--C-:B------:R-:W-:Y:S02]  /*05c0*/  IMAD R102, R102, UR14, R83.reuse ;  /* 0x0000000e66667c24 */ /* 0x100fe4000f8e0253 */
[--C-:B------:R-:W-:Y:S01]  /*05d0*/  IMAD R104, R104, UR14, R83.reuse ;  /* 0x0000000e68687c24 */ /* 0x100fe2000f8e0253 */
[----:B-1----:R-:W-:Y:S01]  /*05e0*/  UIMAD.WIDE UR4, UR11, 0x4, UR4 ;  /* 0x000000040b0478a5 */ /* 0x002fe2000f8e0204 */
[----:B------:R-:W-:Y:S02]  /*05f0*/  IMAD R105, R73, UR14, RZ ;  /* 0x0000000e49697c24 */ /* 0x000fe4000f8e02ff */
[----:B------:R-:W-:-:S03]  /*0600*/  IMAD R106, R98, UR14, R83 ;  /* 0x0000000e626a7c24 */ /* 0x000fc6000f8e0253 */
[----:B------:R-:W-:Y:S01]  /*0610*/  MOV R41, UR5 ;  /* 0x0000000500297c02 */ /* 0x000fe20008000f00 */
[----:B------:R-:W-:Y:S01]  /*0620*/  IMAD.U32 R43, RZ, RZ, UR5 ;  /* 0x00000005ff2b7e24 */ /* 0x000fe2000f8e00ff */
[----:B------:R-:W-:Y:S01]  /*0630*/  MOV R42, UR4 ;  /* 0x00000004002a7c02 */ /* 0x000fe20008000f00 */
[----:B------:R-:W-:Y:S01]  /*0640*/  IMAD.U32 R40, RZ, RZ, UR4 ;  /* 0x00000004ff287e24 */ /* 0x000fe2000f8e00ff */
[----:B------:R-:W-:Y:S01]  /*0650*/  UIMAD.WIDE.U32 UR4, UR9, 0x4, UR6 ;  /* 0x00000004090478a5 */ /* 0x000fe2000f8e0006 */
[----:B------:R-:W-:Y:S01]  /*0660*/  IMAD.MOV.U32 R79, RZ, RZ, R41 ;  /* 0x000000ffff4f7224 */ /* 0x000fe200078e0029 */
[----:B------:R-:W-:Y:S01]  /*0670*/  LOP3.LUT R41, R95, 0xffff, RZ, 0xc0, !PT ;  /* 0x0000ffff5f297812 */ /* 0x000fe200078ec0ff */
[----:B------:R-:W-:Y:S01]  /*0680*/  IMAD.MOV.U32 R78, RZ, RZ, R42 ;  /* 0x000000ffff4e7224 */ /* 0x000fe200078e002a */
[----:B------:R-:W-:Y:S01]  /*0690*/  LOP3.LUT R42, R93, 0xffff, RZ, 0xc0, !PT ;  /* 0x0000ffff5d2a7812 */ /* 0x000fe200078ec0ff */
[----:B------:R-:W-:Y:S01]  /*06a0*/  IMAD R40, R73, 0x2, R98 ;  /* 0x0000000249287824 */ /* 0x000fe200078e0262 */
[----:B------:R-:W-:Y:S01]  /*06b0*/  UIADD3 UR6, UPT, UPT, UR14, 0xf, URZ ;  /* 0x0000000f0e067890 */ /* 0x000fe2000fffe0ff */
[----:B------:R-:W-:Y:S01]  /*06c0*/  VIADD R41, R41, 0x1 ;  /* 0x0000000129297836 */ /* 0x000fe20000000000 */
[----:B------:R-:W-:Y:S01]  /*06d0*/  IADD3 R42, PT, PT, R42, 0x1, RZ ;  /* 0x000000012a2a7810 */ /* 0x000fe20007ffe0ff */
[----:B------:R-:W-:Y:S01]  /*06e0*/  IMAD R103, R40, UR14, R83 ;  /* 0x0000000e28677c24 */ /* 0x000fe2000f8e0253 */
[----:B------:R-:W-:Y:S01]  /*06f0*/  MOV R77, UR5 ;  /* 0x00000005004d7c02 */ /* 0x000fe20008000f00 */
[----:B------:R-:W-:Y:S01]  /*0700*/  IMAD.U32 R76, RZ, RZ, UR4 ;  /* 0x00000004ff4c7e24 */ /* 0x000fe2000f8e00ff */
[C---:B------:R-:W-:Y:S01]  /*0710*/  LOP3.LUT R107, R42.reuse, 0x3, RZ, 0xc0, !PT ;  /* 0x000000032a6b7812 */ /* 0x040fe200078ec0ff */
[----:B------:R-:W-:Y:S01]  /*0720*/  USHF.R.U32.HI UR6, URZ, 0x4, UR6 ;  /* 0x00000004ff067899 */ /* 0x000fe20008011606 */
[----:B------:R-:W-:Y:S01]  /*0730*/  LOP3.LUT R108, R42, 0x1fc, RZ, 0xc0, !PT ;  /* 0x000001fc2a6c7812 */ /* 0x000fe200078ec0ff */
[----:B------:R-:W-:Y:S01]  /*0740*/  UMOV UR4, URZ ;  /* 0x000000ff00047c82 */ /* 0x000fe20008000000 */
[----:B------:R-:W-:-:S09]  /*0750*/  LOP3.LUT R109, R41, 0x3, RZ, 0xc0, !PT ;  /* 0x00000003296d7812 */ /* 0x000fd200078ec0ff */
.L_x_33:
[----:B------:R-:W-:Y:S01]  /*0760*/  LOP3.LUT R40, R95, 0xffff, RZ, 0xc0, !PT ;  /* 0x0000ffff5f287812 */ /* 0x000fe200078ec0ff */
[----:B------:R-:W-:Y:S01]  /*0770*/  UIADD3 UR4, UPT, UPT, UR4, 0x1, URZ ;  /* 0x0000000104047890 */ /* 0x000fe2000fffe0ff */
[----:B------:R-:W-:Y:S02]  /*0780*/  IMAD.MOV.U32 R110, RZ, RZ, RZ ;  /* 0x000000ffff6e7224 */ /* 0x000fe400078e00ff */
[----:B------:R-:W-:Y:S01]  /*0790*/  ISETP.GE.U32.AND P0, PT, R40, 0x3, PT ;  /* 0x000000032800780c */ /* 0x000fe20003f06070 */
[----:B------:R-:W-:-:S12]  /*07a0*/  UISETP.NE.AND UP1, UPT, UR4, UR6, UPT ;  /* 0x000000060400728c */ /* 0x000fd8000bf25270 */
[----:B------:R-:W-:Y:S05]  /*07b0*/  @!P0 BRA `(.L_x_20) ;  /* 0x0000000800bc8947 */ /* 0x000fea0003800000 */
[----:B------:R-:W-:Y:S02]  /*07c0*/  IMAD.MOV R40, RZ, RZ, -R99 ;  /* 0x000000ffff287224 */ /* 0x000fe400078e0a63 */
[----:B------:R-:W-:Y:S02]  /*07d0*/  HFMA2 R110, -RZ, RZ, 0, 0 ;  /* 0x00000000ff6e7431 */ /* 0x000fe400000001ff */
[----:B------:R-:W-:Y:S01]  /*07e0*/  IMAD.MOV.U32 R52, RZ, RZ, R100 ;  /* 0x000000ffff347224 */ /* 0x000fe200078e0064 */
[----:B------:R-:W-:Y:S01]  /*07f0*/  MOV R54, R101 ;  /* 0x0000006500367202 */ /* 0x000fe20000000f00 */
[----:B------:R-:W-:Y:S01]  /*0800*/  IMAD.MOV.U32 R122, RZ, RZ, R106 ;  /* 0x000000ffff7a7224 */ /* 0x000fe200078e006a */
[----:B------:R-:W-:Y:S01]  /*0810*/  ISETP.GE.AND P0, PT, R40, RZ, PT ;  /* 0x000000ff2800720c */ /* 0x000fe20003f06270 */
[----:B------:R-:W-:Y:S01]  /*0820*/  IMAD.MOV.U32 R115, RZ, RZ, R104 ;  /* 0x000000ffff737224 */ /* 0x000fe200078e0068 */
[----:B------:R-:W-:Y:S01]  /*0830*/  MOV R121, R102 ;  /* 0x0000006600797202 */ /* 0x000fe20000000f00 */
[----:B------:R-:W-:-:S10]  /*0840*/  IMAD.MOV.U32 R114, RZ, RZ, R103 ;  /* 0x000000ffff727224 */ /* 0x000fd400078e0067 */
[----:B------:R-:W-:Y:S05]  /*0850*/  @P0 BRA `(.L_x_21) ;  /* 0x0000000800340947 */ /* 0x000fea0003800000 */
[----:B------:R-:W-:Y:S01]  /*0860*/  IMAD.MOV R40, RZ, RZ, -R52 ;  /* 0x000000ffff287224 */ /* 0x000fe200078e0a34 */
[----:B------:R-:W-:-:S04]  /*0870*/  PLOP3.LUT P0, PT, PT, PT, PT, 0x80, 0x8 ;  /* 0x000000000008781c */ /* 0x000fc80003f0f070 */
[----:B------:R-:W-:-:S13]  /*0880*/  ISETP.GT.AND P1, PT, R40, 0xc, PT ;  /* 0x0000000c2800780c */ /* 0x000fda0003f24270 */
[----:B------:R-:W-:Y:S05]  /*0890*/  @!P1 BRA `(.L_x_22) ;  /* 0x0000000400609947 */ /* 0x000fea0003800000 */
[----:B------:R-:W-:-:S13]  /*08a0*/  PLOP3.LUT P0, PT, PT, PT, PT, 0x8, 0x80 ;  /* 0x000000000080781c */ /* 0x000fda0003f0e170 */
.L_x_23:
[C---:B------:R-:W-:Y:S01]  /*08b0*/  IMAD R119, R105.reuse, 0x4, R122 ;  /* 0x0000000469777824 */ /* 0x040fe200078e027a */
[----:B------:R-:W-:Y:S01]  /*08c0*/  LEA R116, R105, R121, 0x2 ;  /* 0x0000007969747211 */ /* 0x000fe200078e10ff */
[----:B-1----:R-:W-:-:S04]  /*08d0*/  IMAD.WIDE.U32 R40, R121, 0x4, R78 ;  /* 0x0000000479287825 */ /* 0x002fc800078e004e */
[----:B------:R-:W-:Y:S01]  /*08e0*/  IMAD.WIDE.U32 R44, R122, 0x4, R78 ;  /* 0x000000047a2c7825 */ /* 0x000fe200078e004e */
[C---:B------:R-:W-:Y:S01]  /*08f0*/  LEA R122, R105.reuse, R119, 0x2 ;  /* 0x00000077697a7211 */ /* 0x040fe200078e10ff */
[----:B------:R0:W2:Y:S02]  /*0900*/  LDG.E R55, desc[UR12][R40.64] ;  /* 0x0000000c28377981 */ /* 0x0000a4000c1e1900 */
[C---:B------:R-:W-:Y:S02]  /*0910*/  IMAD R117, R105.reuse, 0x4, R114 ;  /* 0x0000000469757824 */ /* 0x040fe400078e0272 */
[----:B------:R-:W-:Y:S01]  /*0920*/  IMAD R118, R105, 0x4, R115 ;  /* 0x0000000469767824 */ /* 0x000fe200078e0273 */
[----:B------:R1:W3:Y:S01]  /*0930*/  LDG.E R53, desc[UR12][R44.64] ;  /* 0x0000000c2c357981 */ /* 0x0002e2000c1e1900 */
[----:B------:R-:W-:-:S04]  /*0940*/  IMAD.WIDE.U32 R42, R114, 0x4, R78 ;  /* 0x00000004722a7825 */ /* 0x000fc800078e004e */
[--C-:B------:R-:W-:Y:S01]  /*0950*/  IMAD.WIDE.U32 R48, R115, 0x4, R78.reuse ;  /* 0x0000000473307825 */ /* 0x100fe200078e004e */
[----:B------:R4:W5:Y:S03]  /*0960*/  LDG.E R111, desc[UR12][R42.64] ;  /* 0x0000000c2a6f7981 */ /* 0x000966000c1e1900 */
[--C-:B------:R-:W-:Y:S01]  /*0970*/  IMAD.WIDE.U32 R50, R119, 0x4, R78.reuse ;  /* 0x0000000477327825 */ /* 0x100fe200078e004e */
[----:B------:R4:W5:Y:S03]  /*0980*/  LDG.E R112, desc[UR12][R48.64] ;  /* 0x0000000c30707981 */ /* 0x000966000c1e1900 */
[----:B------:R-:W-:Y:S01]  /*0990*/  IMAD.WIDE.U32 R46, R116, 0x4, R78 ;  /* 0x00000004742e7825 */ /* 0x000fe200078e004e */
[----:B------:R4:W5:Y:S03]  /*09a0*/  LDG.E R113, desc[UR12][R50.64] ;  /* 0x0000000c32717981 */ /* 0x000966000c1e1900 */
[C---:B------:R-:W-:Y:S01]  /*09b0*/  IMAD R121, R105.reuse, 0x4, R116 ;  /* 0x0000000469797824 */ /* 0x040fe200078e0274 */
[----:B------:R4:W5:Y:S01]  /*09c0*/  LDG.E R114, desc[UR12][R46.64] ;  /* 0x0000000c2e727981 */ /* 0x000962000c1e1900 */
[----:B------:R-:W-:-:S02]  /*09d0*/  IMAD R119, R105, 0x4, R117 ;  /* 0x0000000469777824 */ /* 0x000fc400078e0275 */
[----:B0-----:R-:W-:Y:S01]  /*09e0*/  IMAD.WIDE.U32 R40, R118, 0x4, R78 ;  /* 0x0000000476287825 */ /* 0x001fe200078e004e */
[----:B------:R-:W-:-:S03]  /*09f0*/  LEA R118, R105, R118, 0x2 ;  /* 0x0000007669767211 */ /* 0x000fc600078e10ff */
[--C-:B-1----:R-:W-:Y:S01]  /*0a00*/  IMAD.WIDE.U32 R44, R117, 0x4, R78.reuse ;  /* 0x00000004752c7825 */ /* 0x102fe200078e004e */
[----:B------:R-:W5:Y:S03]  /*0a10*/  LDG.E R116, desc[UR12][R40.64] ;  /* 0x0000000c28747981 */ /* 0x000f66000c1e1900 */
[--C-:B----4-:R-:W-:Y:S01]  /*0a20*/  IMAD.WIDE.U32 R42, R122, 0x4, R78.reuse ;  /* 0x000000047a2a7825 */ /* 0x110fe200078e004e */
[----:B------:R0:W4:Y:S03]  /*0a30*/  LDG.E R115, desc[UR12][R44.64] ;  /* 0x0000000c2c737981 */ /* 0x000126000c1e1900 */
[--C-:B------:R-:W-:Y:S01]  /*0a40*/  IMAD.WIDE.U32 R48, R121, 0x4, R78.reuse ;  /* 0x0000000479307825 */ /* 0x100fe200078e004e */
[----:B------:R1:W4:Y:S03]  /*0a50*/  LDG.E R117, desc[UR12][R42.64] ;  /* 0x0000000c2a757981 */ /* 0x000326000c1e1900 */
[----:B------:R-:W-:Y:S01]  /*0a60*/  IMAD.WIDE.U32 R50, R119, 0x4, R78 ;  /* 0x0000000477327825 */ /* 0x000fe200078e004e */
[C---:B------:R-:W-:Y:S01]  /*0a70*/  LEA R119, R105.reuse, R119, 0x2 ;  /* 0x0000007769777211 */ /* 0x040fe200078e10ff */
[----:B------:R1:W4:Y:S02]  /*0a80*/  LDG.E R120, desc[UR12][R48.64] ;  /* 0x0000000c30787981 */ /* 0x000324000c1e1900 */
[----:B------:R-:W-:-:S02]  /*0a90*/  IMAD R122, R105, 0x4, R122 ;  /* 0x00000004697a7824 */ /* 0x000fc400078e027a */
[----:B------:R-:W-:Y:S01]  /*0aa0*/  IMAD R121, R105, 0x4, R121 ;  /* 0x0000000469797824 */ /* 0x000fe200078e0279 */
[----:B------:R1:W4:Y:S01]  /*0ab0*/  LDG.E R50, desc[UR12][R50.64] ;  /* 0x0000000c32327981 */ /* 0x000322000c1e1900 */
[----:B------:R-:W-:-:S04]  /*0ac0*/  IMAD.WIDE.U32 R46, R118, 0x4, R78 ;  /* 0x00000004762e7825 */ /* 0x000fc800078e004e */
[----:B------:R-:W-:Y:S02]  /*0ad0*/  IMAD R118, R105, 0x4, R118 ;  /* 0x0000000469767824 */ /* 0x000fe400078e0276 */
[--C-:B0-----:R-:W-:Y:S01]  /*0ae0*/  IMAD.WIDE.U32 R44, R122, 0x4, R78.reuse ;  /* 0x000000047a2c7825 */ /* 0x101fe200078e004e */
[----:B------:R-:W4:Y:S03]  /*0af0*/  LDG.E R46, desc[UR12][R46.64] ;  /* 0x0000000c2e2e7981 */ /* 0x000f26000c1e1900 */
[--C-:B------:R-:W-:Y:S02]  /*0b00*/  IMAD.WIDE.U32 R40, R121, 0x4, R78.reuse ;  /* 0x0000000479287825 */ /* 0x100fe400078e004e */
[----:B------:R-:W4:Y:S02]  /*0b10*/  LDG.E R44, desc[UR12][R44.64] ;  /* 0x0000000c2c2c7981 */ /* 0x000f24000c1e1900 */
[----:B-1----:R-:W-:-:S02]  /*0b20*/  IMAD.WIDE.U32 R42, R119, 0x4, R78 ;  /* 0x00000004772a7825 */ /* 0x002fc400078e004e */
[----:B------:R0:W4:Y:S02]  /*0b30*/  LDG.E R40, desc[UR12][R40.64] ;  /* 0x0000000c28287981 */ /* 0x000124000c1e1900 */
[----:B------:R-:W-:Y:S02]  /*0b40*/  IMAD.WIDE.U32 R48, R118, 0x4, R78 ;  /* 0x0000000476307825 */ /* 0x000fe400078e004e */
[----:B------:R1:W4:Y:S04]  /*0b50*/  LDG.E R42, desc[UR12][R42.64] ;  /* 0x0000000c2a2a7981 */ /* 0x000328000c1e1900 */
[----:B------:R1:W4:Y:S01]  /*0b60*/  LDG.E R48, desc[UR12][R48.64] ;  /* 0x0000000c30307981 */ /* 0x000322000c1e1900 */
[C-C-:B------:R-:W-:Y:S01]  /*0b70*/  IMAD R124, R73.reuse, 0x4, R54.reuse ;  /* 0x00000004497c7824 */ /* 0x140fe200078e0236 */
[C---:B------:R-:W-:Y:S01]  /*0b80*/  LEA R51, R73.reuse, R54, 0x3 ;  /* 0x0000003649337211 */ /* 0x040fe200078e18ff */
[----:B------:R-:W-:-:S02]  /*0b90*/  IMAD R125, R73, 0x10, R54 ;  /* 0x00000010497d7824 */ /* 0x000fc400078e0236 */
[C---:B------:R-:W-:Y:S02]  /*0ba0*/  IMAD R123, R73.reuse, 0xc, R54 ;  /* 0x0000000c497b7824 */ /* 0x040fe400078e0236 */
[C-C-:B0-----:R-:W-:Y:S01]  /*0bb0*/  IMAD R41, R73.reuse, 0x4, R125.reuse ;  /* 0x0000000449297824 */ /* 0x141fe200078e027d */
[C---:B-1----:R-:W-:Y:S01]  /*0bc0*/  LEA R43, R73.reuse, R125, 0x3 ;  /* 0x0000007d492b7211 */ /* 0x042fe200078e18ff */
[C-C-:B------:R-:W-:Y:S02]  /*0bd0*/  IMAD R47, R73.reuse, 0x10, R125.reuse ;  /* 0x00000010492f7824 */ /* 0x140fe400078e027d */
[C---:B------:R-:W-:Y:S02]  /*0be0*/  IMAD R45, R73.reuse, 0xc, R125 ;  /* 0x0000000c492d7824 */ /* 0x040fe400078e027d */
[C---:B------:R-:W-:Y:S01]  /*0bf0*/  IMAD R49, R73.reuse, 0x4, R47 ;  /* 0x0000000449317824 */ /* 0x040fe200078e022f */
[----:B------:R-:W-:Y:S01]  /*0c00*/  IADD3 R52, PT, PT, R52, 0x10, RZ ;  /* 0x0000001034347810 */ /* 0x000fe20007ffe0ff */
[----:B------:R-:W-:-:S03]  /*0c10*/  IMAD R110, R73, 0x4, R110 ;  /* 0x00000004496e7824 */ /* 0x000fc600078e026e */
[----:B------:R-:W-:Y:S01]  /*0c20*/  ISETP.GE.AND P1, PT, R52, -0xc, PT ;  /* 0xfffffff43400780c */ /* 0x000fe20003f26270 */
[----:B------:R-:W-:-:S04]  /*0c30*/  IMAD R110, R73, 0x4, R110 ;  /* 0x00000004496e7824 */ /* 0x000fc800078e026e */
[----:B------:R-:W-:Y:S01]  /*0c40*/  IMAD R110, R73, 0x4, R110 ;  /* 0x00000004496e7824 */ /* 0x000fe200078e026e */
[C---:B------:R-:W-:Y:S01]  /*0c50*/  LEA R122, R105.reuse, R122, 0x2 ;  /* 0x0000007a697a7211 */ /* 0x040fe200078e10ff */
[----:B------:R-:W-:Y:S02]  /*0c60*/  IMAD R121, R105, 0x4, R121 ;  /* 0x0000000469797824 */ /* 0x000fe400078e0279 */
[C---:B------:R-:W-:Y:S01]  /*0c70*/  IMAD R110, R73.reuse, 0x4, R110 ;  /* 0x00000004496e7824 */ /* 0x040fe200078e026e */
[----:B---3--:R0:W-:Y:S04]  /*0c80*/  STS [R54], R53 ;  /* 0x0000003536007388 */ /* 0x0081e80000000800 */
[----:B--2---:R-:W-:Y:S04]  /*0c90*/  STS [R124], R55 ;  /* 0x000000377c007388 */ /* 0x004fe80000000800 */
[----:B-----5:R1:W-:Y:S01]  /*0ca0*/  STS [R51], R111 ;  /* 0x0000006f33007388 */ /* 0x0203e20000000800 */
[----:B0-----:R-:W-:-:S03]  /*0cb0*/  IMAD R54, R73, 0x10, R47 ;  /* 0x0000001049367824 */ /* 0x001fc600078e022f */
[----:B------:R-:W-:Y:S01]  /*0cc0*/  STS [R123], R112 ;  /* 0x000000707b007388 */ /* 0x000fe20000000800 */
[----:B------:R-:W-:-:S03]  /*0cd0*/  IMAD R53, R73, 0xc, R47 ;  /* 0x0000000c49357824 */ /* 0x000fc600078e022f */
[----:B------:R-:W-:Y:S01]  /*0ce0*/  STS [R125], R113 ;  /* 0x000000717d007388 */ /* 0x000fe20000000800 */
[----:B-1----:R-:W-:-:S03]  /*0cf0*/  LEA R51, R73, R47, 0x3 ;  /* 0x0000002f49337211 */ /* 0x002fc600078e18ff */
[----:B------:R0:W-:Y:S01]  /*0d00*/  STS [R41], R114 ;  /* 0x0000007229007388 */ /* 0x0001e20000000800 */
[----:B------:R-:W-:-:S03]  /*0d10*/  IMAD R55, R73, 0x4, R54 ;  /* 0x0000000449377824 */ /* 0x000fc600078e0236 */
[----:B----4-:R1:W-:Y:S01]  /*0d20*/  STS [R43], R115 ;  /* 0x000000732b007388 */ /* 0x0103e20000000800 */
[----:B0-----:R-:W-:-:S03]  /*0d30*/  LEA R41, R73, R54, 0x3 ;  /* 0x0000003649297211 */ /* 0x001fc600078e18ff */
[----:B------:R-:W-:Y:S04]  /*0d40*/  STS [R45], R116 ;  /* 0x000000742d007388 */ /* 0x000fe80000000800 */
[----:B------:R-:W-:Y:S01]  /*0d50*/  STS [R47], R117 ;  /* 0x000000752f007388 */ /* 0x000fe20000000800 */
[----:B-1----:R-:W-:-:S03]  /*0d60*/  IMAD R43, R73, 0xc, R54 ;  /* 0x0000000c492b7824 */ /* 0x002fc600078e0236 */
[----:B------:R-:W-:Y:S04]  /*0d70*/  STS [R49], R120 ;  /* 0x0000007831007388 */ /* 0x000fe80000000800 */
[----:B------:R-:W-:Y:S04]  /*0d80*/  STS [R51], R50 ;  /* 0x0000003233007388 */ /* 0x000fe80000000800 */
[----:B------:R-:W-:Y:S04]  /*0d90*/  STS [R53], R46 ;  /* 0x0000002e35007388 */ /* 0x000fe80000000800 */
[----:B------:R0:W-:Y:S04]  /*0da0*/  STS [R54], R44 ;  /* 0x0000002c36007388 */ /* 0x0001e80000000800 */
[----:B------:R1:W-:Y:S04]  /*0db0*/  STS [R55], R40 ;  /* 0x0000002837007388 */ /* 0x0003e80000000800 */
[----:B------:R1:W-:Y:S04]  /*0dc0*/  STS [R41], R42 ;  /* 0x0000002a29007388 */ /* 0x0003e80000000800 */
[----:B------:R1:W-:Y:S01]  /*0dd0*/  STS [R43], R48 ;  /* 0x000000302b007388 */ /* 0x0003e20000000800 */
[C---:B------:R-:W-:Y:S01]  /*0de0*/  LEA R114, R105.reuse, R119, 0x2 ;  /* 0x0000007769727211 */ /* 0x040fe200078e10ff */
[----:B------:R-:W-:Y:S01]  /*0df0*/  IMAD R115, R105, 0x4, R118 ;  /* 0x0000000469737824 */ /* 0x000fe200078e0276 */
[----:B0-----:R-:W-:Y:S01]  /*0e00*/  LEA R54, R73, R54, 0x4 ;  /* 0x0000003649367211 */ /* 0x001fe200078e20ff */
[----:B------:R-:W-:Y:S06]  /*0e10*/  @!P1 BRA `(.L_x_23) ;  /* 0xfffffff800a49947 */ /* 0x000fec000383ffff */
.L_x_22:
[----:B-1----:R-:W-:-:S05]  /*0e20*/  IMAD.MOV R40, RZ, RZ, -R52 ;  /* 0x000000ffff287224 */ /* 0x002fca00078e0a34 */
[----:B------:R-:W-:-:S13]  /*0e30*/  ISETP.GT.AND P1, PT, R40, 0x4, PT ;  /* 0x000000042800780c */ /* 0x000fda0003f24270 */
[----:B------:R-:W-:Y:S05]  /*0e40*/  @!P1 BRA `(.L_x_24) ;  /* 0x0000000000b09947 */ /* 0x000fea0003800000 */
[----:B------:R-:W-:Y:S01]  /*0e50*/  IMAD.WIDE.U32 R40, R122, 0x4, R78 ;  /* 0x000000047a287825 */ /* 0x000fe200078e004e */
[----:B------:R-:W-:-:S03]  /*0e60*/  LEA R122, R105, R122, 0x2 ;  /* 0x0000007a697a7211 */ /* 0x000fc600078e10ff */
[--C-:B------:R-:W-:Y:S01]  /*0e70*/  IMAD.WIDE.U32 R112, R121, 0x4, R78.reuse ;  /* 0x0000000479707825 */ /* 0x100fe200078e004e */
[----:B------:R0:W2:Y:S03]  /*0e80*/  LDG.E R53, desc[UR12][R40.64] ;  /* 0x0000000c28357981 */ /* 0x0000a6000c1e1900 */
[----:B------:R-:W-:Y:S01]  /*0e90*/  IMAD.WIDE.U32 R50, R114, 0x4, R78 ;  /* 0x0000000472327825 */ /* 0x000fe200078e004e */
[C---:B------:R-:W-:Y:S01]  /*0ea0*/  LEA R114, R105.reuse, R114, 0x2 ;  /* 0x0000007269727211 */ /* 0x040fe200078e10ff */
[----:B------:R-:W3:Y:S02]  /*0eb0*/  LDG.E R112, desc[UR12][R112.64] ;  /* 0x0000000c70707981 */ /* 0x000ee4000c1e1900 */
[C---:B------:R-:W-:Y:S02]  /*0ec0*/  IMAD R121, R105.reuse, 0x4, R121 ;  /* 0x0000000469797824 */ /* 0x040fe400078e0279 */
[----:B------:R-:W-:Y:S01]  /*0ed0*/  IMAD R55, R105, 0x4, R115 ;  /* 0x0000000469377824 */ /* 0x000fe200078e0273 */
[----:B------:R1:W4:Y:S01]  /*0ee0*/  LDG.E R50, desc[UR12][R50.64] ;  /* 0x0000000c32327981 */ /* 0x000322000c1e1900 */
[----:B------:R-:W-:-:S04]  /*0ef0*/  IMAD.WIDE.U32 R48, R115, 0x4, R78 ;  /* 0x0000000473307825 */ /* 0x000fc800078e004e */
[--C-:B------:R-:W-:Y:S02]  /*0f00*/  IMAD.WIDE.U32 R46, R122, 0x4, R78.reuse ;  /* 0x000000047a2e7825 */ /* 0x100fe400078e004e */
[----:B------:R-:W5:Y:S02]  /*0f10*/  LDG.E R48, desc[UR12][R48.64] ;  /* 0x0000000c30307981 */ /* 0x000f64000c1e1900 */
[--C-:B------:R-:W-:Y:S02]  /*0f20*/  IMAD.WIDE.U32 R44, R121, 0x4, R78.reuse ;  /* 0x00000004792c7825 */ /* 0x100fe400078e004e */
[----:B------:R-:W5:Y:S02]  /*0f30*/  LDG.E R47, desc[UR12][R46.64] ;  /* 0x0000000c2e2f7981 */ /* 0x000f64000c1e1900 */
[--C-:B------:R-:W-:Y:S02]  /*0f40*/  IMAD.WIDE.U32 R42, R114, 0x4, R78.reuse ;  /* 0x00000004722a7825 */ /* 0x100fe400078e004e */
[----:B------:R1:W5:Y:S02]  /*0f50*/  LDG.E R44, desc[UR12][R44.64] ;  /* 0x0000000c2c2c7981 */ /* 0x000364000c1e1900 */
[----:B0-----:R-:W-:-:S02]  /*0f60*/  IMAD.WIDE.U32 R40, R55, 0x4, R78 ;  /* 0x0000000437287825 */ /* 0x001fc400078e004e */
[----:B------:R0:W5:Y:S04]  /*0f70*/  LDG.E R42, desc[UR12][R42.64] ;  /* 0x0000000c2a2a7981 */ /* 0x000168000c1e1900 */
[----:B------:R-:W5:Y:S01]  /*0f80*/  LDG.E R40, desc[UR12][R40.64] ;  /* 0x0000000c28287981 */ /* 0x000f62000c1e1900 */
[CC--:B------:R-:W-:Y:S01]  /*0f90*/  LEA R116, R73.reuse, R54.reuse, 0x4 ;  /* 0x0000003649747211 */ /* 0x0c0fe200078e20ff */
[C-C-:B------:R-:W-:Y:S01]  /*0fa0*/  IMAD R111, R73.reuse, 0x8, R54.reuse ;  /* 0x00000008496f7824 */ /* 0x140fe200078e0236 */
[C---:B-1----:R-:W-:Y:S01]  /*0fb0*/  LEA R51, R73.reuse, R54, 0x2 ;  /* 0x0000003649337211 */ /* 0x042fe200078e10ff */
[C---:B------:R-:W-:Y:S01]  /*0fc0*/  IMAD R113, R73.reuse, 0xc, R54 ;  /* 0x0000000c49717824 */ /* 0x040fe200078e0236 */
[C---:B------:R-:W-:Y:S01]  /*0fd0*/  LEA R45, R73.reuse, R116, 0x3 ;  /* 0x00000074492d7211 */ /* 0x040fe200078e18ff */
[----:B------:R-:W-:-:S02]  /*0fe0*/  IMAD R49, R73, 0x4, R116 ;  /* 0x0000000449317824 */ /* 0x000fc400078e0274 */
[C---:B0-----:R-:W-:Y:S02]  /*0ff0*/  IMAD R43, R73.reuse, 0xc, R116 ;  /* 0x0000000c492b7824 */ /* 0x041fe400078e0274 */
[----:B------:R-:W-:Y:S01]  /*1000*/  IMAD R110, R73, 0x4, R110 ;  /* 0x00000004496e7824 */ /* 0x000fe200078e026e */
[----:B------:R-:W-:Y:S01]  /*1010*/  PLOP3.LUT P0, PT, PT, PT, PT, 0x8, 0x80 ;  /* 0x000000000080781c */ /* 0x000fe20003f0e170 */
[----:B------:R-:W-:Y:S01]  /*1020*/  IMAD R114, R105, 0x4, R114 ;  /* 0x0000000469727824 */ /* 0x000fe200078e0272 */
[----:B------:R-:W-:Y:S01]  /*1030*/  IADD3 R52, PT, PT, R52, 0x8, RZ ;  /* 0x0000000834347810 */ /* 0x000fe20007ffe0ff */
[----:B------:R-:W-:Y:S01]  /*1040*/  IMAD R110, R73, 0x4, R110 ;  /* 0x00000004496e7824 */ /* 0x000fe200078e026e */
[C---:B------:R-:W-:Y:S01]  /*1050*/  LEA R121, R105.reuse, R121, 0x2 ;  /* 0x0000007969797211 */ /* 0x040fe200078e10ff */
[C---:B------:R-:W-:Y:S01]  /*1060*/  IMAD R122, R105.reuse, 0x4, R122 ;  /* 0x00000004697a7824 */ /* 0x040fe200078e027a */
[----:B------:R-:W-:Y:S01]  /*1070*/  LEA R115, R105, R55, 0x2 ;  /* 0x0000003769737211 */ /* 0x000fe200078e10ff */
[----:B--2---:R0:W-:Y:S04]  /*1080*/  STS [R54], R53 ;  /* 0x0000003536007388 */ /* 0x0041e80000000800 */
[----:B---3--:R1:W-:Y:S04]  /*1090*/  STS [R51], R112 ;  /* 0x0000007033007388 */ /* 0x0083e80000000800 */
[----:B----4-:R1:W-:Y:S04]  /*10a0*/  STS [R111], R50 ;  /* 0x000000326f007388 */ /* 0x0103e80000000800 */
[----:B-----5:R1:W-:Y:S04]  /*10b0*/  STS [R113], R48 ;  /* 0x0000003071007388 */ /* 0x0203e80000000800 */
[----:B------:R1:W-:Y:S04]  /*10c0*/  STS [R116], R47 ;  /* 0x0000002f74007388 */ /* 0x0003e80000000800 */
[----:B------:R1:W-:Y:S04]  /*10d0*/  STS [R49], R44 ;  /* 0x0000002c31007388 */ /* 0x0003e80000000800 */
[----:B------:R1:W-:Y:S04]  /*10e0*/  STS [R45], R42 ;  /* 0x0000002a2d007388 */ /* 0x0003e80000000800 */
[----:B------:R1:W-:Y:S01]  /*10f0*/  STS [R43], R40 ;  /* 0x000000282b007388 */ /* 0x0003e20000000800 */
[----:B0-----:R-:W-:-:S07]  /*1100*/  LEA R54, R73, R116, 0x4 ;  /* 0x0000007449367211 */ /* 0x001fce00078e20ff */
.L_x_24:
[----:B------:R-:W-:-:S13]  /*1110*/  ISETP.NE.OR P0, PT, R52, RZ, P0 ;  /* 0x000000ff3400720c */ /* 0x000fda0000705670 */
[----:B------:R-:W-:Y:S05]  /*1120*/  @!P0 BRA `(.L_x_20) ;  /* 0x0000000000608947 */ /* 0x000fea0003800000 */
.L_x_21:
[----:B-1----:R-:W-:-:S04]  /*1130*/  IMAD.WIDE.U32 R46, R122, 0x4, R78 ;  /* 0x000000047a2e7825 */ /* 0x002fc800078e004e */
[--C-:B--2---:R-:W-:Y:S02]  /*1140*/  IMAD.WIDE.U32 R44, R121, 0x4, R78.reuse ;  /* 0x00000004792c7825 */ /* 0x104fe400078e004e */
[----:B------:R-:W2:Y:S02]  /*1150*/  LDG.E R47, desc[UR12][R46.64] ;  /* 0x0000000c2e2f7981 */ /* 0x000ea4000c1e1900 */
[--C-:B------:R-:W-:Y:S02]  /*1160*/  IMAD.WIDE.U32 R42, R114, 0x4, R78.reuse ;  /* 0x00000004722a7825 */ /* 0x100fe400078e004e */
[----:B------:R-:W3:Y:S02]  /*1170*/  LDG.E R44, desc[UR12][R44.64] ;  /* 0x0000000c2c2c7981 */ /* 0x000ee4000c1e1900 */
[----:B------:R-:W-:Y:S02]  /*1180*/  IMAD.WIDE.U32 R40, R115, 0x4, R78 ;  /* 0x0000000473287825 */ /* 0x000fe400078e004e */
[----:B------:R-:W4:Y:S04]  /*1190*/  LDG.E R42, desc[UR12][R42.64] ;  /* 0x0000000c2a2a7981 */ /* 0x000f28000c1e1900 */
[----:B------:R-:W5:Y:S01]  /*11a0*/  LDG.E R40, desc[UR12][R40.64] ;  /* 0x0000000c28287981 */ /* 0x000f62000c1e1900 */
[C-C-:B------:R-:W-:Y:S01]  /*11b0*/  IMAD R49, R73.reuse, 0x4, R54.reuse ;  /* 0x0000000449317824 */ /* 0x140fe200078e0236 */
[C---:B------:R-:W-:Y:S01]  /*11c0*/  LEA R51, R73.reuse, R54, 0x3 ;  /* 0x0000003649337211 */ /* 0x040fe200078e18ff */
[----:B------:R-:W-:-:S02]  /*11d0*/  IMAD R53, R73, 0xc, R54 ;  /* 0x0000000c49357824 */ /* 0x000fc400078e0236 */
[----:B------:R-:W-:-:S05]  /*11e0*/  VIADD R52, R52, 0x4 ;  /* 0x0000000434347836 */ /* 0x000fca0000000000 */
[----:B------:R-:W-:Y:S01]  /*11f0*/  ISETP.NE.AND P0, PT, R52, RZ, PT ;  /* 0x000000ff3400720c */ /* 0x000fe20003f05270 */
[----:B------:R-:W-:Y:S01]  /*1200*/  IMAD R121, R105, 0x4, R121 ;  /* 0x0000000469797824 */ /* 0x000fe200078e0279 */
[----:B------:R-:W-:Y:S01]  /*1210*/  LEA R110, R73, R110, 0x2 ;  /* 0x0000006e496e7211 */ /* 0x000fe200078e10ff */
[C---:B------:R-:W-:Y:S01]  /*1220*/  IMAD R115, R105.reuse, 0x4, R115 ;  /* 0x0000000469737824 */ /* 0x040fe200078e0273 */
[C---:B------:R-:W-:Y:S02]  /*1230*/  LEA R114, R105.reuse, R114, 0x2 ;  /* 0x0000007269727211 */ /* 0x040fe400078e10ff */
[----:B------:R-:W-:Y:S01]  /*1240*/  LEA R122, R105, R122, 0x2 ;  /* 0x0000007a697a7211 */ /* 0x000fe200078e10ff */
[----:B--2---:R0:W-:Y:S04]  /*1250*/  STS [R54], R47 ;  /* 0x0000002f36007388 */ /* 0x0041e80000000800 */
[----:B---3--:R2:W-:Y:S04]  /*1260*/  STS [R49], R44 ;  /* 0x0000002c31007388 */ /* 0x0085e80000000800 */
[----:B----4-:R2:W-:Y:S04]  /*1270*/  STS [R51], R42 ;  /* 0x0000002a33007388 */ /* 0x0105e80000000800 */
[----:B-----5:R2:W-:Y:S01]  /*1280*/  STS [R53], R40 ;  /* 0x0000002835007388 */ /* 0x0205e20000000800 */
[----:B0-----:R-:W-:Y:S01]  /*1290*/  IMAD R54, R73, 0x10, R54 ;  /* 0x0000001049367824 */ /* 0x001fe200078e0236 */
[----:B------:R-:W-:Y:S06]  /*12a0*/  @P0 BRA `(.L_x_21) ;  /* 0xfffffffc00a00947 */ /* 0x000fec000383ffff */
.L_x_20:
[----:B------:R-:W-:Y:S02]  /*12b0*/  ISETP.NE.AND P0, PT, R109, RZ, PT ;  /* 0x000000ff6d00720c */ /* 0x000fe40003f05270 */
[----:B-12---:R-:W-:-:S04]  /*12c0*/  LOP3.LUT R40, R93, 0xffff, RZ, 0xc0, !PT ;  /* 0x0000ffff5d287812 */ /* 0x006fc800078ec0ff */
[----:B------:R-:W-:-:S07]  /*12d0*/  ISETP.GE.U32.AND P1, PT, R40, 0x3, PT ;  /* 0x000000032800780c */ /* 0x000fce0003f26070 */
[----:B------:R-:W-:Y:S06]  /*12e0*/  @!P0 BRA `(.L_x_25) ;  /* 0x0000000000588947 */ /* 0x000fec0003800000 */
[----:B------:R-:W0:Y:S01]  /*12f0*/  LDCU UR5, c[0x0][0x388] ;  /* 0x00007100ff0577ac */ /* 0x000e220008000800 */
[----:B------:R-:W-:-:S05]  /*1300*/  IADD3 R110, PT, PT, R98, R110, RZ ;  /* 0x0000006e626e7210 */ /* 0x000fca0007ffe0ff */
[----:B0-----:R-:W-:-:S04]  /*1310*/  IMAD R41, R110, UR5, R83 ;  /* 0x000000056e297c24 */ /* 0x001fc8000f8e0253 */
[----:B------:R-:W-:-:S06]  /*1320*/  IMAD.WIDE.U32 R40, R41, 0x4, R78 ;  /* 0x0000000429287825 */ /* 0x000fcc00078e004e */
[----:B------:R-:W2:Y:S01]  /*1330*/  LDG.E R40, desc[UR12][R40.64] ;  /* 0x0000000c28287981 */ /* 0x000ea2000c1e1900 */
[----:B------:R-:W-:Y:S01]  /*1340*/  IMAD R44, R110, 0x4, R89 ;  /* 0x000000046e2c7824 */ /* 0x000fe200078e0259 */
[----:B------:R-:W-:-:S04]  /*1350*/  ISETP.NE.AND P0, PT, R109, 0x1, PT ;  /* 0x000000016d00780c */ /* 0x000fc80003f05270 */
[----:B--2---:R0:W-:Y:S09]  /*1360*/  STS [R44], R40 ;  /* 0x000000282c007388 */ /* 0x0041f20000000800 */
[----:B------:R-:W-:Y:S05]  /*1370*/  @!P0 BRA `(.L_x_25) ;  /* 0x0000000000348947 */ /* 0x000fea0003800000 */
[----:B------:R-:W-:Y:S02]  /*1380*/  ISETP.NE.AND P0, PT, R109, 0x2, PT ;  /* 0x000000026d00780c */ /* 0x000fe40003f05270 */
[----:B------:R-:W-:-:S05]  /*1390*/  IADD3 R110, PT, PT, R73, R110, RZ ;  /* 0x0000006e496e7210 */ /* 0x000fca0007ffe0ff */
[----:B------:R-:W-:-:S04]  /*13a0*/  IMAD R43, R110, UR5, R83 ;  /* 0x000000056e2b7c24 */ /* 0x000fc8000f8e0253 */
[----:B------:R-:W-:-:S04]  /*13b0*/  IMAD.WIDE.U32 R42, R43, 0x4, R78 ;  /* 0x000000042b2a7825 */ /* 0x000fc800078e004e */
[----:B0-----:R-:W-:Y:S02]  /*13c0*/  @P0 IMAD.IADD R40, R73, 0x1, R110 ;  /* 0x0000000149280824 */ /* 0x001fe400078e026e */
[----:B------:R-:W2:Y:S02]  /*13d0*/  LDG.E R42, desc[UR12][R42.64] ;  /* 0x0000000c2a2a7981 */ /* 0x000ea4000c1e1900 */
[----:B------:R-:W-:-:S04]  /*13e0*/  @P0 IMAD R41, R40, UR5, R83 ;  /* 0x0000000528290c24 */ /* 0x000fc8000f8e0253 */
[----:B------:R-:W-:-:S06]  /*13f0*/  @P0 IMAD.WIDE.U32 R40, R41, 0x4, R78 ;  /* 0x0000000429280825 */ /* 0x000fcc00078e004e */
[----:B------:R-:W3:Y:S01]  /*1400*/  @P0 LDG.E R40, desc[UR12][R40.64] ;  /* 0x0000000c28280981 */ /* 0x000ee2000c1e1900 */
[----:B------:R-:W-:-:S05]  /*1410*/  LEA R44, R73, R44, 0x2 ;  /* 0x0000002c492c7211 */ /* 0x000fca00078e10ff */
[----:B------:R-:W-:Y:S01]  /*1420*/  @P0 IMAD R45, R73, 0x4, R44 ;  /* 0x00000004492d0824 */ /* 0x000fe200078e022c */
[----:B--2---:R1:W-:Y:S04]  /*1430*/  STS [R44], R42 ;  /* 0x0000002a2c007388 */ /* 0x0043e80000000800 */
[----:B---3--:R1:W-:Y:S02]  /*1440*/  @P0 STS [R45], R40 ;  /* 0x000000282d000388 */ /* 0x0083e40000000800 */
.L_x_25:
[----:B------:R-:W-:Y:S01]  /*1450*/  HFMA2 R50, -RZ, RZ, 0, 0 ;  /* 0x00000000ff327431 */ /* 0x000fe200000001ff */
[----:B------:R-:W-:Y:S06]  /*1460*/  @!P1 BRA `(.L_x_26) ;  /* 0x0000000c00409947 */ /* 0x000fec0003800000 */
[----:B------:R-:W-:Y:S01]  /*1470*/  ISETP.GT.AND P0, PT, R108, RZ, PT ;  /* 0x000000ff6c00720c */ /* 0x000fe20003f04270 */
[----:B------:R-:W2:Y:S01]  /*1480*/  LDCU UR11, c[0x0][0x384] ;  /* 0x00007080ff0b77ac */ /* 0x000ea20008000800 */
[----:B------:R-:W-:Y:S01]  /*1490*/  IMAD.MOV.U32 R50, RZ, RZ, RZ ;  /* 0x000000ffff327224 */ /* 0x000fe200078e00ff */
[----:B------:R-:W-:-:S10]  /*14a0*/  UMOV UR5, URZ ;  /* 0x000000ff00057c82 */ /* 0x000fd40008000000 */
[----:B------:R-:W-:Y:S05]  /*14b0*/  @!P0 BRA `(.L_x_27) ;  /* 0x0000000800b88947 */ /* 0x000fea0003800000 */
[----:B01----:R-:W-:Y:S02]  /*14c0*/  IADD3 R40, PT, PT, R108, -UR5, RZ ;  /* 0x800000056c287c10 */ /* 0x003fe4000fffe0ff */
[----:B------:R-:W-:Y:S02]  /*14d0*/  PLOP3.LUT P0, PT, PT, PT, PT, 0x80, 0x8 ;  /* 0x000000000008781c */ /* 0x000fe40003f0f070 */
[----:B------:R-:W-:-:S13]  /*14e0*/  ISETP.GT.AND P1, PT, R40, 0xc, PT ;  /* 0x0000000c2800780c */ /* 0x000fda0003f24270 */
[----:B------:R-:W-:Y:S05]  /*14f0*/  @!P1 BRA `(.L_x_28) ;  /* 0x0000000400b89947 */ /* 0x000fea0003800000 */
[----:B------:R-:W-:Y:S01]  /*1500*/  PLOP3.LUT P0, PT, PT, PT, PT, 0x8, 0x80 ;  /* 0x000000000080781c */ /* 0x000fe20003f0e170 */
[----:B------:R-:W-:Y:S01]  /*1510*/  VIADD R52, R108, 0xfffffff4 ;  /* 0xfffffff46c347836 */ /* 0x000fe20000000000 */
[----:B------:R-:W0:Y:S11]  /*1520*/  LDCU UR7, c[0x0][0x384] ;  /* 0x00007080ff0777ac */ /* 0x000e360008000800 */
.L_x_29:
[----:B------:R-:W-:Y:S01]  /*1530*/  LEA.HI R112, R75, R50, RZ, 0x19 ;  /* 0x000000324b707211 */ /* 0x000fe200078fc8ff */
[----:B------:R-:W-:-:S03]  /*1540*/  IMAD R50, R81, 0x4, R50 ;  /* 0x0000000451327824 */ /* 0x000fc600078e0232 */
[----:B-1----:R-:W-:Y:S01]  /*1550*/  IADD3 R44, PT, PT, R81, R112, RZ ;  /* 0x00000070512c7210 */ /* 0x002fe20007ffe0ff */
[--C-:B0-----:R-:W-:Y:S01]  /*1560*/  IMAD R43, R112, UR7, R85.reuse ;  /* 0x00000007702b7c24 */ /* 0x101fe2000f8e0255 */
[-C--:B------:R-:W-:Y:S02]  /*1570*/  LEA.HI R54, R75, R50.reuse, RZ, 0x19 ;  /* 0x000000324b367211 */ /* 0x080fe400078fc8ff */
[C---:B------:R-:W-:Y:S01]  /*1580*/  LEA R116, R81.reuse, R50, 0x2 ;  /* 0x0000003251747211 */ /* 0x040fe200078e10ff */
[--C-:B------:R-:W-:Y:S02]  /*1590*/  IMAD R41, R44, UR7, R85.reuse ;  /* 0x000000072c297c24 */ /* 0x100fe4000f8e0255 */
[----:B------:R-:W-:Y:S01]  /*15a0*/  IMAD.IADD R44, R81, 0x1, R44 ;  /* 0x00000001512c7824 */ /* 0x000fe200078e022c */
[----:B------:R-:W-:Y:S01]  /*15b0*/  LEA.HI R110, R75, R116, RZ, 0x19 ;  /* 0x000000744b6e7211 */ /* 0x000fe200078fc8ff */
[--C-:B------:R-:W-:Y:S02]  /*15c0*/  IMAD R49, R54, UR7, R85.reuse ;  /* 0x0000000736317c24 */ /* 0x100fe4000f8e0255 */
[----:B------:R-:W-:-:S02]  /*15d0*/  IMAD R47, R44, UR7, R85 ;  /* 0x000000072c2f7c24 */ /* 0x000fc4000f8e0255 */
[----:B------:R-:W-:Y:S02]  /*15e0*/  IMAD.IADD R44, R81, 0x1, R44 ;  /* 0x00000001512c7824 */ /* 0x000fe400078e022c */
[----:B------:R-:W-:Y:S01]  /*15f0*/  IMAD.WIDE R48, R49, 0x4, R76 ;  /* 0x0000000431307825 */ /* 0x000fe200078e024c */
[----:B------:R-:W-:-:S03]  /*1600*/  IADD3 R50, PT, PT, R81, R54, RZ ;  /* 0x0000003651327210 */ /* 0x000fc60007ffe0ff */
[C---:B------:R-:W-:Y:S01]  /*1610*/  IMAD.IADD R118, R81.reuse, 0x1, R110 ;  /* 0x0000000151767824 */ /* 0x040fe200078e026e */
[----:B------:R-:W-:Y:S01]  /*1620*/  LEA R116, R81, R116, 0x2 ;  /* 0x0000007451747211 */ /* 0x000fe200078e10ff */
[----:B------:R-:W-:Y:S01]  /*1630*/  IMAD R45, R44, UR7, R85 ;  /* 0x000000072c2d7c24 */ /* 0x000fe2000f8e0255 */
[----:B------:R0:W3:Y:S01]  /*1640*/  LDG.E R55, desc[UR12][R48.64] ;  /* 0x0000000c30377981 */ /* 0x0000e2000c1e1900 */
[----:B------:R-:W-:-:S04]  /*1650*/  IMAD.WIDE R40, R41, 0x4, R76 ;  /* 0x0000000429287825 */ /* 0x000fc800078e024c */
[--C-:B------:R-:W-:Y:S01]  /*1660*/  IMAD.WIDE R42, R43, 0x4, R76.reuse ;  /* 0x000000042b2a7825 */ /* 0x100fe200078e024c */
[----:B------:R1:W4:Y:S03]  /*1670*/  LDG.E R53, desc[UR12][R40.64] ;  /* 0x0000000c28357981 */ /* 0x000326000c1e1900 */
[----:B------:R-:W-:Y:S01]  /*1680*/  IMAD.WIDE R44, R45, 0x4, R76 ;  /* 0x000000042d2c7825 */ /* 0x000fe200078e024c */
[----:B0-----:R-:W-:Y:S01]  /*1690*/  IADD3 R48, PT, PT, R81, R118, RZ ;  /* 0x0000007651307210 */ /* 0x001fe20007ffe0ff */
[----:B------:R0:W5:Y:S02]  /*16a0*/  LDG.E R111, desc[UR12][R42.64] ;  /* 0x0000000c2a6f7981 */ /* 0x000164000c1e1900 */
[--C-:B------:R-:W-:Y:S01]  /*16b0*/  IMAD R49, R118, UR7, R85.reuse ;  /* 0x0000000776317c24 */ /* 0x100fe2000f8e0255 */
[----:B------:R-:W-:Y:S01]  /*16c0*/  LEA.HI R118, R75, R116, RZ, 0x19 ;  /* 0x000000744b767211 */ /* 0x000fe200078fc8ff */
[--C-:B------:R-:W-:Y:S01]  /*16d0*/  IMAD R51, R50, UR7, R85.reuse ;  /* 0x0000000732337c24 */ /* 0x100fe2000f8e0255 */
[----:B------:R-:W-:Y:S01]  /*16e0*/  IADD3 R50, PT, PT, R81, R50, RZ ;  /* 0x0000003251327210 */ /* 0x000fe20007ffe0ff */
[----:B------:R-:W-:Y:S01]  /*16f0*/  IMAD R113, R110, UR7, R85 ;  /* 0x000000076e717c24 */ /* 0x000fe2000f8e0255 */
[----:B------:R2:W3:Y:S01]  /*1700*/  LDG.E R117, desc[UR12][R44.64] ;  /* 0x0000000c2c757981 */ /* 0x0004e2000c1e1900 */
[----:B------:R-:W-:-:S04]  /*1710*/  IMAD.WIDE R46, R47, 0x4, R76 ;  /* 0x000000042f2e7825 */ /* 0x000fc800078e024c */
[--C-:B-1----:R-:W-:Y:S02]  /*1720*/  IMAD.WIDE R40, R113, 0x4, R76.reuse ;  /* 0x0000000471287825 */ /* 0x102fe400078e024c */
[----:B------:R1:W3:Y:S02]  /*1730*/  LDG.E R113, desc[UR12][R46.64] ;  /* 0x0000000c2e717981 */ /* 0x0002e4000c1e1900 */
[----:B0-----:R-:W-:Y:S02]  /*1740*/  IMAD.WIDE R42, R51, 0x4, R76 ;  /* 0x00000004332a7825 */ /* 0x001fe400078e024c */
[----:B------:R0:W3:Y:S02]  /*1750*/  LDG.E R115, desc[UR12][R40.64] ;  /* 0x0000000c28737981 */ /* 0x0000e4000c1e1900 */
[C---:B--2---:R-:W-:Y:S02]  /*1760*/  IMAD.IADD R44, R81.reuse, 0x1, R118 ;  /* 0x00000001512c7824 */ /* 0x044fe400078e0276 */
[----:B------:R-:W-:Y:S01]  /*1770*/  IMAD R51, R50, UR7, R85 ;  /* 0x0000000732337c24 */ /* 0x000fe2000f8e0255 */
[----:B------:R2:W3:Y:S01]  /*1780*/  LDG.E R114, desc[UR12][R42.64] ;  /* 0x0000000c2a727981 */ /* 0x0004e2000c1e1900 */
[C---:B------:R-:W-:Y:S01]  /*1790*/  IMAD.IADD R50, R81.reuse, 0x1, R50 ;  /* 0x0000000151327824 */ /* 0x040fe200078e0232 */
[----:B------:R-:W-:Y:S01]  /*17a0*/  IADD3 R122, PT, PT, R81, R44, RZ ;  /* 0x0000002c517a7210 */ /* 0x000fe20007ffe0ff */
[----:B-1----:R-:W-:-:S04]  /*17b0*/  IMAD.WIDE R46, R51, 0x4, R76 ;  /* 0x00000004332e7825 */ /* 0x002fc800078e024c */
[--C-:B0-----:R-:W-:Y:S01]  /*17c0*/  IMAD R41, R48, UR7, R85.reuse ;  /* 0x0000000730297c24 */ /* 0x101fe2000f8e0255 */
[C---:B------:R-:W-:Y:S01]  /*17d0*/  IADD3 R124, PT, PT, R81.reuse, R122, RZ ;  /* 0x0000007a517c7210 */ /* 0x040fe20007ffe0ff */
[----:B------:R-:W-:Y:S01]  /*17e0*/  IMAD R51, R50, UR7, R85 ;  /* 0x0000000732337c24 */ /* 0x000fe2000f8e0255 */
[----:B------:R0:W3:Y:S01]  /*17f0*/  LDG.E R119, desc[UR12][R46.64] ;  /* 0x0000000c2e777981 */ /* 0x0000e2000c1e1900 */
[----:B------:R-:W-:Y:S02]  /*1800*/  IMAD.IADD R48, R81, 0x1, R48 ;  /* 0x0000000151307824 */ /* 0x000fe400078e0230 */
[----:B--2---:R-:W-:-:S04]  /*1810*/  IMAD.WIDE R42, R49, 0x4, R76 ;  /* 0x00000004312a7825 */ /* 0x004fc800078e024c */
[----:B------:R-:W-:Y:S01]  /*1820*/  IMAD.WIDE R50, R51, 0x4, R76 ;  /* 0x0000000433327825 */ /* 0x000fe200078e024c */
[----:B------:R1:W2:Y:S03]  /*1830*/  LDG.E R120, desc[UR12][R42.64] ;  /* 0x0000000c2a787981 */ /* 0x0002a6000c1e1900 */
[--C-:B------:R-:W-:Y:S02]  /*1840*/  IMAD R49, R48, UR7, R85.reuse ;  /* 0x0000000730317c24 */ /* 0x100fe4000f8e0255 */
[----:B------:R-:W-:Y:S01]  /*1850*/  IMAD R45, R118, UR7, R85 ;  /* 0x00000007762d7c24 */ /* 0x000fe2000f8e0255 */
[----:B------:R-:W2:Y:S01]  /*1860*/  LDG.E R50, desc[UR12][R50.64] ;  /* 0x0000000c32327981 */ /* 0x000ea2000c1e1900 */
[----:B------:R-:W-:-:S04]  /*1870*/  IMAD.WIDE R40, R41, 0x4, R76 ;  /* 0x0000000429287825 */ /* 0x000fc800078e024c */
[--C-:B------:R-:W-:Y:S01]  /*1880*/  IMAD R123, R44, UR7, R85.reuse ;  /* 0x000000072c7b7c24 */ /* 0x100fe2000f8e0255 */
[----:B------:R1:W2:Y:S01]  /*1890*/  LDG.E R121, desc[UR12][R40.64] ;  /* 0x0000000c28797981 */ /* 0x0002a2000c1e1900 */
[--C-:B------:R-:W-:Y:S02]  /*18a0*/  IMAD R125, R122, UR7, R85.reuse ;  /* 0x000000077a7d7c24 */ /* 0x100fe4000f8e0255 */
[----:B------:R-:W-:Y:S02]  /*18b0*/  IMAD R124, R124, UR7, R85 ;  /* 0x000000077c7c7c24 */ /* 0x000fe4000f8e0255 */
[----:B------:R-:W-:-:S04]  /*18c0*/  IMAD.WIDE R48, R49, 0x4, R76 ;  /* 0x0000000431307825 */ /* 0x000fc800078e024c */
[--C-:B0-----:R-:W-:Y:S02]  /*18d0*/  IMAD.WIDE R46, R45, 0x4, R76.reuse ;  /* 0x000000042d2e7825 */ /* 0x101fe400078e024c */
[----:B------:R-:W2:Y:S02]  /*18e0*/  LDG.E R48, desc[UR12][R48.64] ;  /* 0x0000000c30307981 */ /* 0x000ea4000c1e1900 */
[--C-:B------:R-:W-:Y:S02]  /*18f0*/  IMAD.WIDE R44, R123, 0x4, R76.reuse ;  /* 0x000000047b2c7825 */ /* 0x100fe400078e024c */
[----:B------:R-:W2:Y:S02]  /*1900*/  LDG.E R46, desc[UR12][R46.64] ;  /* 0x0000000c2e2e7981 */ /* 0x000ea4000c1e1900 */
[--C-:B-1----:R-:W-:Y:S02]  /*1910*/  IMAD.WIDE R42, R125, 0x4, R76.reuse ;  /* 0x000000047d2a7825 */ /* 0x102fe400078e024c */
[----:B------:R-:W2:Y:S02]  /*1920*/  LDG.E R44, desc[UR12][R44.64] ;  /* 0x0000000c2c2c7981 */ /* 0x000ea4000c1e1900 */
[----:B------:R-:W-:-:S02]  /*1930*/  IMAD.WIDE R40, R124, 0x4, R76 ;  /* 0x000000047c287825 */ /* 0x000fc400078e024c */
[----:B------:R-:W2:Y:S04]  /*1940*/  LDG.E R42, desc[UR12][R42.64] ;  /* 0x0000000c2a2a7981 */ /* 0x000ea8000c1e1900 */
[----:B------:R0:W2:Y:S01]  /*1950*/  LDG.E R40, desc[UR12][R40.64] ;  /* 0x0000000c28287981 */ /* 0x0000a2000c1e1900 */
[--C-:B------:R-:W-:Y:S02]  /*1960*/  IMAD R122, R112, 0x200, R91.reuse ;  /* 0x00000200707a7824 */ /* 0x100fe400078e025b */
[----:B------:R-:W-:-:S03]  /*1970*/  IMAD R51, R54, 0x200, R91 ;  /* 0x0000020036337824 */ /* 0x000fc600078e025b */
[C---:B------:R-:W-:Y:S01]  /*1980*/  LEA R122, R81.reuse, R122, 0x9 ;  /* 0x0000007a517a7211 */ /* 0x040fe200078e48ff */
[----:B------:R-:W-:Y:S01]  /*1990*/  IMAD R123, R112, 0x200, R87 ;  /* 0x00000200707b7824 */ /* 0x000fe200078e0257 */
[C---:B------:R-:W-:Y:S02]  /*19a0*/  LEA R51, R81.reuse, R51, 0x9 ;  /* 0x0000003351337211 */ /* 0x040fe400078e48ff */
[C---:B------:R-:W-:Y:S01]  /*19b0*/  LEA R112, R81.reuse, R122, 0x9 ;  /* 0x0000007a51707211 */ /* 0x040fe200078e48ff */
[----:B0-----:R-:W-:Y:S02]  /*19c0*/  IMAD R41, R110, 0x200, R91 ;  /* 0x000002006e297824 */ /* 0x001fe400078e025b */
[----:B------:R-:W-:Y:S01]  /*19d0*/  IMAD R49, R54, 0x200, R87 ;  /* 0x0000020036317824 */ /* 0x000fe200078e0257 */
[C---:B------:R-:W-:Y:S01]  /*19e0*/  LEA R54, R81.reuse, R51, 0x9 ;  /* 0x0000003351367211 */ /* 0x040fe200078e48ff */
[C---:B------:R-:W-:Y:S01]  /*19f0*/  IMAD R43, R81.reuse, 0x200, R41 ;  /* 0x00000200512b7824 */ /* 0x040fe200078e0229 */
[----:B------:R-:W-:-:S02]  /*1a00*/  LEA R124, R81, R112, 0x9 ;  /* 0x00000070517c7211 */ /* 0x000fc400078e48ff */
[----:B------:R-:W-:Y:S01]  /*1a10*/  LEA R45, R118, R91, 0x9 ;  /* 0x0000005b762d7211 */ /* 0x000fe200078e48ff */
[----:B------:R-:W-:-:S03]  /*1a20*/  IMAD R41, R81, 0x200, R54 ;  /* 0x0000020051297824 */ /* 0x000fc600078e0236 */
[----:B------:R-:W-:Y:S01]  /*1a30*/  LEA R47, R81, R45, 0x9 ;  /* 0x0000002d512f7211 */ /* 0x000fe200078e48ff */
[----:B------:R-:W-:-:S06]  /*1a40*/  UIADD3 UR5, UPT, UPT, UR5, 0x10, URZ ;  /* 0x0000001005057890 */ /* 0x000fcc000fffe0ff */
[----:B------:R-:W-:Y:S01]  /*1a50*/  ISETP.LE.AND P1, PT, R52, UR5, PT ;  /* 0x0000000534007c0c */ /* 0x000fe2000bf23270 */
[----:B-----5:R-:W-:Y:S04]  /*1a60*/  STS [R123+0x1000], R111 ;  /* 0x0010006f7b007388 */ /* 0x020fe80000000800 */
[----:B----4-:R0:W-:Y:S02]  /*1a70*/  STS [R122], R53 ;  /* 0x000000357a007388 */ /* 0x0101e40000000800 */
[----:B0-----:R-:W-:Y:S02]  /*1a80*/  LEA R122, R110, R87, 0x9 ;  /* 0x000000576e7a7211 */ /* 0x001fe400078e48ff */
[----:B---3--:R-:W-:Y:S01]  /*1a90*/  STS [R112], R113 ;  /* 0x0000007170007388 */ /* 0x008fe20000000800 */
[----:B------:R-:W-:-:S03]  /*1aa0*/  IMAD R110, R81, 0x200, R43 ;  /* 0x00000200516e7824 */ /* 0x000fc600078e022b */
[----:B------:R-:W-:Y:S01]  /*1ab0*/  STS [R124], R117 ;  /* 0x000000757c007388 */ /* 0x000fe20000000800 */
[----:B------:R-:W-:-:S03]  /*1ac0*/  IMAD R45, R81, 0x200, R110 ;  /* 0x00000200512d7824 */ /* 0x000fc600078e026e */
[----:B------:R0:W-:Y:S01]  /*1ad0*/  STS [R49+0x1000], R55 ;  /* 0x0010003731007388 */ /* 0x0001e20000000800 */
[----:B------:R-:W-:-:S03]  /*1ae0*/  IMAD R53, R118, 0x200, R87 ;  /* 0x0000020076357824 */ /* 0x000fc600078e0257 */
[----:B------:R1:W-:Y:S04]  /*1af0*/  STS [R51], R114 ;  /* 0x0000007233007388 */ /* 0x0003e80000000800 */
[----:B------:R-:W-:Y:S01]  /*1b00*/  STS [R54], R119 ;  /* 0x0000007736007388 */ /* 0x000fe20000000800 */
[----:B0-----:R-:W-:-:S04]  /*1b10*/  LEA R49, R81, R47, 0x9 ;  /* 0x0000002f51317211 */ /* 0x001fc800078e48ff */
[C---:B-1----:R-:W-:Y:S01]  /*1b20*/  LEA R51, R81.reuse, R49, 0x9 ;  /* 0x0000003151337211 */ /* 0x042fe200078e48ff */
[----:B--2---:R0:W-:Y:S04]  /*1b30*/  STS [R41], R50 ;  /* 0x0000003229007388 */ /* 0x0041e80000000800 */
[----:B------:R1:W-:Y:S04]  /*1b40*/  STS [R122+0x1000], R115 ;  /* 0x001000737a007388 */ /* 0x0003e80000000800 */
[----:B------:R1:W-:Y:S04]  /*1b50*/  STS [R43], R120 ;  /* 0x000000782b007388 */ /* 0x0003e80000000800 */
[----:B------:R1:W-:Y:S04]  /*1b60*/  STS [R110], R121 ;  /* 0x000000796e007388 */ /* 0x0003e80000000800 */
[----:B------:R1:W-:Y:S04]  /*1b70*/  STS [R45], R48 ;  /* 0x000000302d007388 */ /* 0x0003e80000000800 */
[----:B------:R1:W-:Y:S04]  /*1b80*/  STS [R53+0x1000], R46 ;  /* 0x0010002e35007388 */ /* 0x0003e80000000800 */
[----:B------:R1:W-:Y:S04]  /*1b90*/  STS [R47], R44 ;  /* 0x0000002c2f007388 */ /* 0x0003e80000000800 */
[----:B------:R1:W-:Y:S04]  /*1ba0*/  STS [R49], R42 ;  /* 0x0000002a31007388 */ /* 0x0003e80000000800 */
[----:B------:R1:W-:Y:S01]  /*1bb0*/  STS [R51], R40 ;  /* 0x0000002833007388 */ /* 0x0003e20000000800 */
[----:B0-----:R-:W-:Y:S01]  /*1bc0*/  IMAD R50, R81, 0x4, R116 ;  /* 0x0000000451327824 */ /* 0x001fe200078e0274 */
[----:B------:R-:W-:Y:S06]  /*1bd0*/  @!P1 BRA `(.L_x_29) ;  /* 0xfffffff800549947 */ /* 0x000fec000383ffff */
.L_x_28:
[----:B-1----:R-:W-:-:S04]  /*1be0*/  IADD3 R40, PT, PT, R108, -UR5, RZ ;  /* 0x800000056c287c10 */ /* 0x002fc8000fffe0ff */
[----:B------:R-:W-:-:S13]  /*1bf0*/  ISETP.GT.AND P1, PT, R40, 0x4, PT ;  /* 0x000000042800780c */ /* 0x000fda0003f24270 */
[----:B------:R-:W-:Y:S05]  /*1c00*/  @!P1 BRA `(.L_x_30) ;  /* 0x0000000000dc9947 */ /* 0x000fea0003800000 */
[----:B------:R-:W0:Y:S01]  /*1c10*/  LDCU UR7, c[0x0][0x384] ;  /* 0x00007080ff0777ac */ /* 0x000e220008000800 */
[-C--:B------:R-:W-:Y:S02]  /*1c20*/  LEA.HI R54, R75, R50.reuse, RZ, 0x19 ;  /* 0x000000324b367211 */ /* 0x080fe400078fc8ff */
[----:B------:R-:W-:-:S03]  /*1c30*/  LEA R50, R81, R50, 0x2 ;  /* 0x0000003251327211 */ /* 0x000fc600078e10ff */
[----:B------:R-:W-:Y:S01]  /*1c40*/  IMAD.IADD R40, R81, 0x1, R54 ;  /* 0x0000000151287824 */ /* 0x000fe200078e0236 */
[----:B------:R-:W-:-:S03]  /*1c50*/  LEA.HI R52, R75, R50, RZ, 0x19 ;  /* 0x000000324b347211 */ /* 0x000fc600078fc8ff */
[C---:B------:R-:W-:Y:S01]  /*1c60*/  IMAD.IADD R46, R81.reuse, 0x1, R40 ;  /* 0x00000001512e7824 */ /* 0x040fe200078e0228 */
[----:B------:R-:W-:-:S05]  /*1c70*/  IADD3 R48, PT, PT, R81, R52, RZ ;  /* 0x0000003451307210 */ /* 0x000fca0007ffe0ff */
[C---:B------:R-:W-:Y:S02]  /*1c80*/  IMAD.IADD R110, R81.reuse, 0x1, R48 ;  /* 0x00000001516e7824 */ /* 0x040fe400078e0230 */
[--C-:B0-----:R-:W-:Y:S01]  /*1c90*/  IMAD R41, R46, UR7, R85.reuse ;  /* 0x000000072e297c24 */ /* 0x101fe2000f8e0255 */
[----:B------:R-:W-:Y:S01]  /*1ca0*/  IADD3 R46, PT, PT, R81, R46, RZ ;  /* 0x0000002e512e7210 */ /* 0x000fe20007ffe0ff */
[--C-:B------:R-:W-:Y:S02]  /*1cb0*/  IMAD R45, R54, UR7, R85.reuse ;  /* 0x00000007362d7c24 */ /* 0x100fe4000f8e0255 */
[----:B------:R-:W-:Y:S02]  /*1cc0*/  IMAD R43, R40, UR7, R85 ;  /* 0x00000007282b7c24 */ /* 0x000fe4000f8e0255 */
[----:B------:R-:W-:-:S04]  /*1cd0*/  IMAD.WIDE R44, R45, 0x4, R76 ;  /* 0x000000042d2c7825 */ /* 0x000fc800078e024c */
[----:B------:R-:W-:Y:S01]  /*1ce0*/  IMAD.IADD R112, R81, 0x1, R110 ;  /* 0x0000000151707824 */ /* 0x000fe200078e026e */
[----:B------:R0:W3:Y:S01]  /*1cf0*/  LDG.E R51, desc[UR12][R44.64] ;  /* 0x0000000c2c337981 */ /* 0x0000e2000c1e1900 */
[----:B------:R-:W-:Y:S02]  /*1d00*/  IMAD R49, R46, UR7, R85 ;  /* 0x000000072e317c24 */ /* 0x000fe4000f8e0255 */
[----:B------:R-:W-:-:S04]  /*1d10*/  IMAD.WIDE R42, R43, 0x4, R76 ;  /* 0x000000042b2a7825 */ /* 0x000fc800078e024c */
[----:B------:R-:W-:Y:S01]  /*1d20*/  IMAD R47, R52, UR7, R85 ;  /* 0x00000007342f7c24 */ /* 0x000fe2000f8e0255 */
[----:B------:R1:W4:Y:S01]  /*1d30*/  LDG.E R53, desc[UR12][R42.64] ;  /* 0x0000000c2a357981 */ /* 0x000322000c1e1900 */
[----:B------:R-:W-:-:S04]  /*1d40*/  IMAD.WIDE R40, R41, 0x4, R76 ;  /* 0x0000000429287825 */ /* 0x000fc800078e024c */
[--C-:B------:R-:W-:Y:S01]  /*1d50*/  IMAD R111, R48, UR7, R85.reuse ;  /* 0x00000007306f7c24 */ /* 0x100fe2000f8e0255 */
[----:B------:R5:W2:Y:S01]  /*1d60*/  LDG.E R55, desc[UR12][R40.64] ;  /* 0x0000000c28377981 */ /* 0x000aa2000c1e1900 */
[--C-:B------:R-:W-:Y:S02]  /*1d70*/  IMAD R113, R110, UR7, R85.reuse ;  /* 0x000000076e717c24 */ /* 0x100fe4000f8e0255 */
[----:B------:R-:W-:Y:S02]  /*1d80*/  IMAD R115, R112, UR7, R85 ;  /* 0x0000000770737c24 */ /* 0x000fe4000f8e0255 */
[----:B------:R-:W-:-:S04]  /*1d90*/  IMAD.WIDE R48, R49, 0x4, R76 ;  /* 0x0000000431307825 */ /* 0x000fc800078e024c */
[--C-:B------:R-:W-:Y:S02]  /*1da0*/  IMAD.WIDE R46, R47, 0x4, R76.reuse ;  /* 0x000000042f2e7825 */ /* 0x100fe400078e024c */
[----:B------:R-:W2:Y:S02]  /*1db0*/  LDG.E R48, desc[UR12][R48.64] ;  /* 0x0000000c30307981 */ /* 0x000ea4000c1e1900 */
[--C-:B0-----:R-:W-:Y:S02]  /*1dc0*/  IMAD.WIDE R44, R111, 0x4, R76.reuse ;  /* 0x000000046f2c7825 */ /* 0x101fe400078e024c */
[----:B------:R-:W2:Y:S02]  /*1dd0*/  LDG.E R46, desc[UR12][R46.64] ;  /* 0x0000000c2e2e7981 */ /* 0x000ea4000c1e1900 */
[--C-:B-1----:R-:W-:Y:S02]  /*1de0*/  IMAD.WIDE R42, R113, 0x4, R76.reuse ;  /* 0x00000004712a7825 */ /* 0x102fe400078e024c */
[----:B------:R-:W2:Y:S02]  /*1df0*/  LDG.E R44, desc[UR12][R44.64] ;  /* 0x0000000c2c2c7981 */ /* 0x000ea4000c1e1900 */
[----:B-----5:R-:W-:-:S02]  /*1e00*/  IMAD.WIDE R40, R115, 0x4, R76 ;  /* 0x0000000473287825 */ /* 0x020fc400078e024c */
[----:B------:R0:W5:Y:S04]  /*1e10*/  LDG.E R42, desc[UR12][R42.64] ;  /* 0x0000000c2a2a7981 */ /* 0x000168000c1e1900 */
[----:B------:R1:W5:Y:S01]  /*1e20*/  LDG.E R40, desc[UR12][R40.64] ;  /* 0x0000000c28287981 */ /* 0x000362000c1e1900 */
[-C--:B------:R-:W-:Y:S02]  /*1e30*/  LEA R110, R54, R91.reuse, 0x9 ;  /* 0x0000005b366e7211 */ /* 0x080fe400078e48ff */
[----:B------:R-:W-:-:S03]  /*1e40*/  LEA R112, R52, R91, 0x9 ;  /* 0x0000005b34707211 */ /* 0x000fc600078e48ff */
[C---:B------:R-:W-:Y:S02]  /*1e50*/  IMAD R110, R81.reuse, 0x200, R110 ;  /* 0x00000200516e7824 */ /* 0x040fe400078e026e */
[----:B------:R-:W-:Y:S02]  /*1e60*/  IMAD R114, R54, 0x200, R87 ;  /* 0x0000020036727824 */ /* 0x000fe400078e0257 */
[C---:B------:R-:W-:Y:S01]  /*1e70*/  IMAD R112, R81.reuse, 0x200, R112 ;  /* 0x0000020051707824 */ /* 0x040fe200078e0270 */
[C---:B------:R-:W-:Y:S02]  /*1e80*/  LEA R54, R81.reuse, R110, 0x9 ;  /* 0x0000006e51367211 */ /* 0x040fe400078e48ff */
[----:B0-----:R-:W-:Y:S01]  /*1e90*/  LEA R43, R52, R87, 0x9 ;  /* 0x00000057342b7211 */ /* 0x001fe200078e48ff */
[C---:B------:R-:W-:Y:S01]  /*1ea0*/  IMAD R45, R81.reuse, 0x200, R112 ;  /* 0x00000200512d7824 */ /* 0x040fe200078e0270 */
[----:B------:R-:W-:-:S03]  /*1eb0*/  LEA R47, R81, R54, 0x9 ;  /* 0x00000036512f7211 */ /* 0x000fc600078e48ff */
[C---:B-1----:R-:W-:Y:S01]  /*1ec0*/  IMAD R41, R81.reuse, 0x200, R45 ;  /* 0x0000020051297824 */ /* 0x042fe200078e022d */
[----:B------:R-:W-:Y:S02]  /*1ed0*/  PLOP3.LUT P0, PT, PT, PT, PT, 0x8, 0x80 ;  /* 0x000000000080781c */ /* 0x000fe40003f0e170 */
[----:B------:R-:W-:Y:S01]  /*1ee0*/  LEA R50, R81, R50, 0x2 ;  /* 0x0000003251327211 */ /* 0x000fe200078e10ff */
[----:B------:R-:W-:Y:S01]  /*1ef0*/  UIADD3 UR5, UPT, UPT, UR5, 0x8, URZ ;  /* 0x0000000805057890 */ /* 0x000fe2000fffe0ff */
[----:B---3--:R0:W-:Y:S04]  /*1f00*/  STS [R114+0x1000], R51 ;  /* 0x0010003372007388 */ /* 0x0081e80000000800 */
[----:B----4-:R0:W-:Y:S04]  /*1f10*/  STS [R110], R53 ;  /* 0x000000356e007388 */ /* 0x0101e80000000800 */
[----:B--2---:R0:W-:Y:S04]  /*1f20*/  STS [R54], R55 ;  /* 0x0000003736007388 */ /* 0x0041e80000000800 */
[----:B------:R0:W-:Y:S04]  /*1f30*/  STS [R47], R48 ;  /* 0x000000302f007388 */ /* 0x0001e80000000800 */
[----:B------:R0:W-:Y:S04]  /*1f40*/  STS [R43+0x1000], R46 ;  /* 0x0010002e2b007388 */ /* 0x0001e80000000800 */
[----:B------:R0:W-:Y:S04]  /*1f50*/  STS [R112], R44 ;  /* 0x0000002c70007388 */ /* 0x0001e80000000800 */
[----:B-----5:R0:W-:Y:S04]  /*1f60*/  STS [R45], R42 ;  /* 0x0000002a2d007388 */ /* 0x0201e80000000800 */
[----:B------:R0:W-:Y:S02]  /*1f70*/  STS [R41], R40 ;  /* 0x0000002829007388 */ /* 0x0001e40000000800 */
.L_x_30:
[----:B------:R-:W-:-:S13]  /*1f80*/  ISETP.NE.OR P0, PT, R108, UR5, P0 ;  /* 0x000000056c007c0c */ /* 0x000fda0008705670 */
[----:B------:R-:W-:Y:S05]  /*1f90*/  @!P0 BRA `(.L_x_26) ;  /* 0x0000000000748947 */ /* 0x000fea0003800000 */
.L_x_27:
[----:B0-----:R-:W-:-:S05]  /*1fa0*/  LEA.HI R48, R75, R50, RZ, 0x19 ;  /* 0x000000324b307211 */ /* 0x001fca00078fc8ff */
[C---:B-1----:R-:W-:Y:S02]  /*1fb0*/  IMAD.IADD R40, R81.reuse, 0x1, R48 ;  /* 0x0000000151287824 */ /* 0x042fe400078e0230 */
[--C-:B--2---:R-:W-:Y:S02]  /*1fc0*/  IMAD R47, R48, UR11, R85.reuse ;  /* 0x0000000b302f7c24 */ /* 0x104fe4000f8e0255 */
[----:B------:R-:W-:Y:S01]  /*1fd0*/  IMAD R45, R40, UR11, R85 ;  /* 0x0000000b282d7c24 */ /* 0x000fe2000f8e0255 */
[----:B------:R-:W-:Y:S01]  /*1fe0*/  IADD3 R42, PT, PT, R81, R40, RZ ;  /* 0x00000028512a7210 */ /* 0x000fe20007ffe0ff */
[----:B------:R-:W-:-:S04]  /*1ff0*/  IMAD.WIDE R46, R47, 0x4, R76 ;  /* 0x000000042f2e7825 */ /* 0x000fc800078e024c */
[----:B------:R-:W-:Y:S02]  /*2000*/  IMAD.IADD R44, R81, 0x1, R42 ;  /* 0x00000001512c7824 */ /* 0x000fe400078e022a */
[--C-:B------:R-:W-:Y:S01]  /*2010*/  IMAD R43, R42, UR11, R85.reuse ;  /* 0x0000000b2a2b7c24 */ /* 0x100fe2000f8e0255 */
[----:B------:R-:W2:Y:S01]  /*2020*/  LDG.E R46, desc[UR12][R46.64] ;  /* 0x0000000c2e2e7981 */ /* 0x000ea2000c1e1900 */
[----:B------:R-:W-:Y:S02]  /*2030*/  IMAD R41, R44, UR11, R85 ;  /* 0x0000000b2c297c24 */ /* 0x000fe4000f8e0255 */
[----:B------:R-:W-:-:S04]  /*2040*/  IMAD.WIDE R44, R45, 0x4, R76 ;  /* 0x000000042d2c7825 */ /* 0x000fc800078e024c */
[--C-:B------:R-:W-:Y:S02]  /*2050*/  IMAD.WIDE R42, R43, 0x4, R76.reuse ;  /* 0x000000042b2a7825 */ /* 0x100fe400078e024c */
[----:B------:R-:W3:Y:S02]  /*2060*/  LDG.E R44, desc[UR12][R44.64] ;  /* 0x0000000c2c2c7981 */ /* 0x000ee4000c1e1900 */
[----:B------:R-:W-:Y:S02]  /*2070*/  IMAD.WIDE R40, R41, 0x4, R76 ;  /* 0x0000000429287825 */ /* 0x000fe400078e024c */
[----:B------:R-:W4:Y:S04]  /*2080*/  LDG.E R42, desc[UR12][R42.64] ;  /* 0x0000000c2a2a7981 */ /* 0x000f28000c1e1900 */
[----:B------:R-:W5:Y:S01]  /*2090*/  LDG.E R40, desc[UR12][R40.64] ;  /* 0x0000000c28287981 */ /* 0x000f62000c1e1900 */
[----:B------:R-:W-:-:S05]  /*20a0*/  LEA R52, R48, R91, 0x9 ;  /* 0x0000005b30347211 */ /* 0x000fca00078e48ff */
[----:B------:R-:W-:Y:S02]  /*20b0*/  IMAD R52, R81, 0x200, R52 ;  /* 0x0000020051347824 */ /* 0x000fe400078e0234 */
[----:B------:R-:W-:-:S03]  /*20c0*/  IMAD R49, R48, 0x200, R87 ;  /* 0x0000020030317824 */ /* 0x000fc600078e0257 */
[----:B------:R-:W-:-:S04]  /*20d0*/  LEA R51, R81, R52, 0x9 ;  /* 0x0000003451337211 */ /* 0x000fc800078e48ff */
[----:B------:R-:W-:Y:S01]  /*20e0*/  LEA R53, R81, R51, 0x9 ;  /* 0x0000003351357211 */ /* 0x000fe200078e48ff */
[----:B------:R-:W-:-:S06]  /*20f0*/  UIADD3 UR5, UPT, UPT, UR5, 0x4, URZ ;  /* 0x0000000405057890 */ /* 0x000fcc000fffe0ff */
[----:B------:R-:W-:Y:S01]  /*2100*/  ISETP.NE.AND P0, PT, R108, UR5, PT ;  /* 0x000000056c007c0c */ /* 0x000fe2000bf05270 */
[----:B------:R-:W-:Y:S01]  /*2110*/  IMAD R50, R81, 0x4, R50 ;  /* 0x0000000451327824 */ /* 0x000fe200078e0232 */
[----:B--2---:R0:W-:Y:S04]  /*2120*/  STS [R49+0x1000], R46 ;  /* 0x0010002e31007388 */ /* 0x0041e80000000800 */
[----:B---3--:R0:W-:Y:S04]  /*2130*/  STS [R52], R44 ;  /* 0x0000002c34007388 */ /* 0x0081e80000000800 */
[----:B----4-:R0:W-:Y:S04]  /*2140*/  STS [R51], R42 ;  /* 0x0000002a33007388 */ /* 0x0101e80000000800 */
[----:B-----5:R0:W-:Y:S01]  /*2150*/  STS [R53], R40 ;  /* 0x0000002835007388 */ /* 0x0201e20000000800 */
[----:B------:R-:W-:Y:S05]  /*2160*/  @P0 BRA `(.L_x_27) ;  /* 0xfffffffc008c0947 */ /* 0x000fea000383ffff */
.L_x_26:
[----:B------:R-:W-:-:S13]  /*2170*/  ISETP.NE.AND P0, PT, R107, RZ, PT ;  /* 0x000000ff6b00720c */ /* 0x000fda0003f05270 */
[----:B------:R-:W-:Y:S05]  /*2180*/  @!P0 BRA `(.L_x_31) ;  /* 0x00000000005c8947 */ /* 0x000fea0003800000 */
[----:B------:R-:W0:Y:S01]  /*2190*/  LDCU UR5, c[0x0][0x384] ;  /* 0x00007080ff0577ac */ /* 0x000e220008000800 */
[----:B------:R-:W-:-:S05]  /*21a0*/  LEA.HI R50, R75, R50, RZ, 0x19 ;  /* 0x000000324b327211 */ /* 0x000fca00078fc8ff */
[----:B0-----:R-:W-:-:S04]  /*21b0*/  IMAD R41, R50, UR5, R85 ;  /* 0x0000000532297c24 */ /* 0x001fc8000f8e0255 */
[----:B-1----:R-:W-:-:S06]  /*21c0*/  IMAD.WIDE R40, R41, 0x4, R76 ;  /* 0x0000000429287825 */ /* 0x002fcc00078e024c */
[----:B------:R-:W3:Y:S01]  /*21d0*/  LDG.E R40, desc[UR12][R40.64] ;  /* 0x0000000c28287981 */ /* 0x000ee2000c1e1900 */
[----:B------:R-:W-:Y:S02]  /*21e0*/  LEA R43, R50, R87, 0x9 ;  /* 0x00000057322b7211 */ /* 0x000fe400078e48ff */
[----:B------:R-:W-:-:S03]  /*21f0*/  ISETP.NE.AND P0, PT, R107, 0x1, PT ;  /* 0x000000016b00780c */ /* 0x000fc60003f05270 */
[----:B---3--:R3:W-:Y:S10]  /*2200*/  STS [R43+0x1000], R40 ;  /* 0x001000282b007388 */ /* 0x0087f40000000800 */
[----:B------:R-:W-:Y:S05]  /*2210*/  @!P0 BRA `(.L_x_31) ;  /* 0x0000000000388947 */ /* 0x000fea0003800000 */
[----:B------:R-:W-:Y:S01]  /*2220*/  ISETP.NE.AND P0, PT, R107, 0x2, PT ;  /* 0x000000026b00780c */ /* 0x000fe20003f05270 */
[----:B------:R-:W-:-:S04]  /*2230*/  IMAD.IADD R42, R81, 0x1, R50 ;  /* 0x00000001512a7824 */ /* 0x000fc800078e0232 */
[----:B---3--:R-:W-:-:S08]  /*2240*/  IMAD R43, R42, UR5, R85 ;  /* 0x000000052a2b7c24 */ /* 0x008fd0000f8e0255 */
[----:B------:R-:W-:Y:S01]  /*2250*/  @P0 IADD3 R40, PT, PT, R81, R42, RZ ;  /* 0x0000002a51280210 */ /* 0x000fe20007ffe0ff */
[----:B------:R-:W-:-:S04]  /*2260*/  IMAD.WIDE R42, R43, 0x4, R76 ;  /* 0x000000042b2a7825 */ /* 0x000fc800078e024c */
[----:B------:R-:W-:Y:S02]  /*2270*/  @P0 IMAD R41, R40, UR5, R85 ;  /* 0x0000000528290c24 */ /* 0x000fe4000f8e0255 */
[----:B------:R-:W3:Y:S02]  /*2280*/  LDG.E R42, desc[UR12][R42.64] ;  /* 0x0000000c2a2a7981 */ /* 0x000ee4000c1e1900 */
[----:B------:R-:W-:-:S06]  /*2290*/  @P0 IMAD.WIDE R40, R41, 0x4, R76 ;  /* 0x0000000429280825 */ /* 0x000fcc00078e024c */
[----:B------:R-:W4:Y:S01]  /*22a0*/  @P0 LDG.E R40, desc[UR12][R40.64] ;  /* 0x0000000c28280981 */ /* 0x000f22000c1e1900 */
[----:B------:R-:W-:-:S05]  /*22b0*/  IMAD R50, R50, 0x200, R91 ;  /* 0x0000020032327824 */ /* 0x000fca00078e025b */
[----:B------:R-:W-:-:S05]  /*22c0*/  LEA R50, R81, R50, 0x9 ;  /* 0x0000003251327211 */ /* 0x000fca00078e48ff */
[----:B------:R-:W-:Y:S01]  /*22d0*/  @P0 IMAD R45, R81, 0x200, R50 ;  /* 0x00000200512d0824 */ /* 0x000fe200078e0232 */
[----:B---3--:R0:W-:Y:S04]  /*22e0*/  STS [R50], R42 ;  /* 0x0000002a32007388 */ /* 0x0081e80000000800 */
[----:B----4-:R0:W-:Y:S02]  /*22f0*/  @P0 STS [R45], R40 ;  /* 0x000000282d000388 */ /* 0x0101e40000000800 */
.L_x_31:
[----:B------:R-:W-:Y:S06]  /*2300*/  BAR.SYNC.DEFER_BLOCKING 0x0 ;  /* 0x0000000000007b1d */ /* 0x000fec0000010000 */
[----:B------:R-:W-:-:S05]  /*2310*/  UMOV UR5, URZ ;  /* 0x000000ff00057c82 */ /* 0x000fca0008000000 */
.L_x_32:
[----:B--2---:R-:W-:Y:S02]  /*2320*/  ULEA UR11, UR5, UR10, 0x8 ;  /* 0x0000000a050b7291 */ /* 0x004fe4000f8e40ff */
[----:B------:R-:W-:Y:S02]  /*2330*/  ULEA UR7, UR5, UR10, 0x9 ;  /* 0x0000000a05077291 */ /* 0x000fe4000f8e48ff */
[----:B------:R-:W-:Y:S02]  /*2340*/  UIADD3 UR5, UPT, UPT, UR5, 0x1, URZ ;  /* 0x0000000105057890 */ /* 0x000fe4000fffe0ff */
[----:B------:R-:W-:Y:S02]  /*2350*/  LEA R111, R0, UR11, 0x5 ;  /* 0x0000000b006f7c11 */ /* 0x000fe4000f8e28ff */
[----:B0-----:R-:W-:Y:S01]  /*2360*/  LEA R110, R3, UR7, 0x5 ;  /* 0x00000007036e7c11 */ /* 0x001fe2000f8e28ff */
[----:B------:R-:W-:Y:S02]  /*2370*/  UISETP.NE.AND UP0, UPT, UR5, 0x10, UPT ;  /* 0x000000100500788c */ /* 0x000fe4000bf05270 */
[----:B-1-3--:R-:W-:Y:S04]  /*2380*/  LDS.128 R40, [R111] ;  /* 0x000000006f287984 */ /* 0x00afe80000000c00 */
        /* <DEDUP_REMOVED lines=68> */
[----:B------:R-:W-:Y:S01]  /*27d0*/  BAR.SYNC.DEFER_BLOCKING 0x0 ;  /* 0x0000000000007b1d */ /* 0x000fe20000010000 */
[----:B------:R-:W-:Y:S01]  /*27e0*/  IADD3 R78, P0, PT, R78, 0x40, RZ ;  /* 0x000000404e4e7810 */ /* 0x000fe20007f1e0ff */
[----:B------:R-:W-:-:S03]  /*27f0*/  IMAD.WIDE R76, R97, 0x4, R76 ;  /* 0x00000004614c7825 */ /* 0x000fc600078e024c */
[----:B------:R-:W-:Y:S01]  /*2800*/  IADD3.X R79, PT, PT, RZ, R79, RZ, P0, !PT ;  /* 0x0000004fff4f7210 */ /* 0x000fe200007fe4ff */
[----:B------:R-:W-:Y:S08]  /*2810*/  BRA.U UP1, `(.L_x_33) ;  /* 0xffffffdd01d07547 */ /* 0x000ff0000b83ffff */
.L_x_19:
[----:B------:R-:W1:Y:S01]  /*2820*/  LDCU.64 UR4, c[0x0][0x380] ;  /* 0x00007000ff0477ac */ /* 0x000e620008000a00 */
[----:B------:R-:W-:Y:S02]  /*2830*/  LEA R3, R3, UR9, 0x3 ;  /* 0x0000000903037c11 */ /* 0x000fe4000f8e18ff */
[----:B------:R-:W-:Y:S01]  /*2840*/  LEA R0, R0, UR8, 0x3 ;  /* 0x0000000800007c11 */ /* 0x000fe2000f8e18ff */
[----:B------:R-:W2:Y:S01]  /*2850*/  LDCU.64 UR6, c[0x0][0x3a0] ;  /* 0x00007400ff0677ac */ /* 0x000ea20008000a00 */
[C---:B------:R-:W-:Y:S01]  /*2860*/  IADD3 R45, PT, PT, R3.reuse, 0x2, RZ ;  /* 0x00000002032d7810 */ /* 0x040fe20007ffe0ff */
[C---:B------:R-:W-:Y:S01]  /*2870*/  VIADD R40, R3.reuse, 0x1 ;  /* 0x0000000103287836 */ /* 0x040fe20000000000 */
[----:B------:R-:W-:Y:S02]  /*2880*/  SHF.R.S32.HI R75, RZ, 0x1f, R3 ;  /* 0x0000001fff4b7819 */ /* 0x000fe40000011403 */
[----:B-1----:R-:W-:Y:S01]  /*2890*/  ISETP.GE.AND P1, PT, R3, UR5, PT ;  /* 0x0000000503007c0c */ /* 0x002fe2000bf26270 */
[----:B------:R-:W-:Y:S01]  /*28a0*/  IMAD R44, R0, UR5, RZ ;  /* 0x00000005002c7c24 */ /* 0x000fe2000f8e02ff */
[----:B------:R-:W-:-:S02]  /*28b0*/  ISETP.GE.AND P0, PT, R45, UR5, PT ;  /* 0x000000052d007c0c */ /* 0x000fc4000bf06270 */
[----:B------:R-:W-:Y:S02]  /*28c0*/  ISETP.LT.AND P1, PT, R0, UR4, !P1 ;  /* 0x0000000400007c0c */ /* 0x000fe4000cf21270 */
[----:B------:R-:W-:Y:S02]  /*28d0*/  ISETP.GE.AND P3, PT, R40, UR5, PT ;  /* 0x0000000528007c0c */ /* 0x000fe4000bf66270 */
[----:B------:R-:W-:Y:S02]  /*28e0*/  IADD3 R45, P2, PT, R3, R44, RZ ;  /* 0x0000002c032d7210 */ /* 0x000fe40007f5e0ff */
[----:B------:R-:W-:Y:S02]  /*28f0*/  P2R R73, PR, RZ, 0x8 ;  /* 0x00000008ff497803 */ /* 0x000fe40000000000 */
[----:B------:R-:W-:Y:S02]  /*2900*/  LEA.HI.X.SX32 R46, R44, R75, 0x1, P2 ;  /* 0x0000004b2c2e7211 */ /* 0x000fe400010f0eff */
[----:B------:R-:W-:-:S02]  /*2910*/  ISETP.GE.OR P3, PT, R0, UR4, P3 ;  /* 0x0000000400007c0c */ /* 0x000fc40009f66670 */
[----:B--2---:R-:W-:Y:S01]  /*2920*/  LEA R40, P4, R45, UR6, 0x2 ;  /* 0x000000062d287c11 */ /* 0x004fe2000f8810ff */
[----:B------:R-:W1:Y:S01]  /*2930*/  @P1 LDC.64 R42, c[0x0][0x3a0] ;  /* 0x0000e800ff2a1b82 */ /* 0x000e620000000a00 */
[----:B------:R-:W-:Y:S01]  /*2940*/  @P1 IMAD.IADD R41, R3, 0x1, R44 ;  /* 0x0000000103291824 */ /* 0x000fe200078e022c */
[----:B------:R-:W-:Y:S02]  /*2950*/  ISETP.GE.OR P2, PT, R0, UR4, P0 ;  /* 0x0000000400007c0c */ /* 0x000fe40008746670 */
[----:B------:R-:W-:-:S05]  /*2960*/  IADD3 R78, PT, PT, R44, UR5, RZ ;  /* 0x000000052c4e7c10 */ /* 0x000fca000fffe0ff */
[----:B------:R-:W-:-:S05]  /*2970*/  VIADD R98, R78, UR5 ;  /* 0x000000054e627c36 */ /* 0x000fca0008000000 */
[----:B------:R-:W-:-:S05]  /*2980*/  IADD3 R100, PT, PT, R98, UR5, RZ ;  /* 0x0000000562647c10 */ /* 0x000fca000fffe0ff */
[----:B------:R-:W-:Y:S02]  /*2990*/  VIADD R102, R100, UR5 ;  /* 0x0000000564667c36 */ /* 0x000fe40008000000 */
[----:B-1----:R-:W-:Y:S01]  /*29a0*/  @P1 IMAD.WIDE R42, R41, 0x4, R42 ;  /* 0x00000004292a1825 */ /* 0x002fe200078e022a */
[----:B------:R-:W-:Y:S02]  /*29b0*/  IADD3 R41, PT, PT, R3, 0x3, RZ ;  /* 0x0000000303297810 */ /* 0x000fe40007ffe0ff */
[----:B------:R-:W-:Y:S02]  /*29c0*/  IADD3 R104, PT, PT, R102, UR5, RZ ;  /* 0x0000000566687c10 */ /* 0x000fe4000fffe0ff */
[----:B------:R-:W-:Y:S01]  /*29d0*/  ISETP.GE.AND P5, PT, R41, UR5, PT ;  /* 0x0000000529007c0c */ /* 0x000fe2000bfa6270 */
[----:B0-----:R0:W-:Y:S01]  /*29e0*/  @P1 STG.E desc[UR12][R42.64], R57 ;  /* 0x000000392a001986 */ /* 0x0011e2000c10190c */
[----:B------:R-:W-:Y:S01]  /*29f0*/  LEA.HI.X R41, R45, UR7, R46, 0x2, P4 ;  /* 0x000000072d297c11 */ /* 0x000fe2000a0f142e */
[C---:B------:R-:W-:Y:S01]  /*2a00*/  VIADD R45, R3.reuse, 0x4 ;  /* 0x00000004032d7836 */ /* 0x040fe20000000000 */
[----:B------:R-:W-:Y:S01]  /*2a10*/  ISETP.GE.OR P1, PT, R0, UR4, P5 ;  /* 0x0000000400007c0c */ /* 0x000fe2000af26670 */
[----:B------:R-:W-:Y:S01]  /*2a20*/  VIADD R106, R104, UR5 ;  /* 0x00000005686a7c36 */ /* 0x000fe20008000000 */
[----:B------:R-:W-:Y:S01]  /*2a30*/  IADD3 R46, PT, PT, R3, 0x5, RZ ;  /* 0x00000005032e7810 */ /* 0x000fe20007ffe0ff */
[----:B------:R-:W-:Y:S01]  /*2a40*/  @!P3 STG.E desc[UR12][R40.64+0x4], R39 ;  /* 0x000004272800b986 */ /* 0x000fe2000c10190c */
[----:B------:R-:W-:-:S02]  /*2a50*/  ISETP.GE.AND P4, PT, R45, UR5, PT ;  /* 0x000000052d007c0c */ /* 0x000fc4000bf86270 */
[----:B------:R-:W-:Y:S01]  /*2a60*/  ISETP.GE.AND P3, PT, R46, UR5, PT ;  /* 0x000000052e007c0c */ /* 0x000fe2000bf66270 */
[----:B------:R1:W-:Y:S01]  /*2a70*/  @!P2 STG.E desc[UR12][R40.64+0x8], R37 ;  /* 0x000008252800a986 */ /* 0x0003e2000c10190c */
[----:B------:R-:W-:Y:S01]  /*2a80*/  ISETP.GE.OR P2, PT, R0, UR4, P4 ;  /* 0x0000000400007c0c */ /* 0x000fe2000a746670 */
[----:B0-----:R-:W-:Y:S01]  /*2a90*/  VIADD R42, R3, 0x6 ;  /* 0x00000006032a7836 */ /* 0x001fe20000000000 */
[----:B------:R-:W-:-:S03]  /*2aa0*/  IADD3 R76, PT, PT, R106, UR5, RZ ;  /* 0x000000056a4c7c10 */ /* 0x000fc6000fffe0ff */
[----:B------:R-:W-:Y:S01]  /*2ab0*/  @!P1 STG.E desc[UR12][R40.64+0xc], R35 ;  /* 0x00000c2328009986 */ /* 0x000fe2000c10190c */
[----:B------:R-:W-:-:S07]  /*2ac0*/  ISETP.GE.OR P1, PT, R0, UR4, P3 ;  /* 0x0000000400007c0c */ /* 0x000fce0009f26670 */
[----:B------:R0:W-:Y:S01]  /*2ad0*/  @!P2 STG.E desc[UR12][R40.64+0x10], R33 ;  /* 0x000010212800a986 */ /* 0x0001e2000c10190c */
[----:B------:R-:W-:-:S05]  /*2ae0*/  ISETP.GE.AND P2, PT, R42, UR5, PT ;  /* 0x000000052a007c0c */ /* 0x000fca000bf46270 */
[----:B------:R-:W-:Y:S01]  /*2af0*/  @!P1 STG.E desc[UR12][R40.64+0x14], R74 ;  /* 0x0000144a28009986 */ /* 0x000fe2000c10190c */
[----:B------:R-:W-:-:S13]  /*2b00*/  ISETP.GE.OR P1, PT, R0, UR4, P2 ;  /* 0x0000000400007c0c */ /* 0x000fda0009726670 */
[----:B------:R2:W-:Y:S01]  /*2b10*/  @!P1 STG.E desc[UR12][R40.64+0x18], R31 ;  /* 0x0000181f28009986 */ /* 0x0005e2000c10190c */
[----:B-1----:R-:W-:-:S04]  /*2b20*/  IADD3 R37, P1, PT, R3, R78, RZ ;  /* 0x0000004e03257210 */ /* 0x002fc80007f3e0ff */
[----:B------:R-:W-:Y:S02]  /*2b30*/  LEA.HI.X.SX32 R42, R78, R75, 0x1, P1 ;  /* 0x0000004b4e2a7211 */ /* 0x000fe400008f0eff */
[----:B------:R-:W-:-:S04]  /*2b40*/  LEA R54, P1, R37, UR6, 0x2 ;  /* 0x0000000625367c11 */ /* 0x000fc8000f8210ff */
[----:B------:R-:W-:Y:S02]  /*2b50*/  LEA.HI.X R55, R37, UR7, R42, 0x2, P1 ;  /* 0x0000000725377c11 */ /* 0x000fe400088f142a */
[----:B0-----:R-:W-:-:S04]  /*2b60*/  IADD3 R33, P1, PT, R3, R98, RZ ;  /* 0x0000006203217210 */ /* 0x001fc80007f3e0ff */
[----:B------:R-:W-:Y:S02]  /*2b70*/  LEA.HI.X.SX32 R42, R98, R75, 0x1, P1 ;  /* 0x0000004b622a7211 */ /* 0x000fe400008f0eff */
[----:B------:R-:W-:-:S04]  /*2b80*/  LEA R52, P1, R33, UR6, 0x2 ;  /* 0x0000000621347c11 */ /* 0x000fc8000f8210ff */
[----:B------:R-:W-:Y:S01]  /*2b90*/  LEA.HI.X R53, R33, UR7, R42, 0x2, P1 ;  /* 0x0000000721357c11 */ /* 0x000fe200088f142a */
[C---:B------:R-:W-:Y:S01]  /*2ba0*/  VIADD R33, R3.reuse, 0x7 ;  /* 0x0000000703217836 */ /* 0x040fe20000000000 */
[----:B--2---:R-:W-:-:S04]  /*2bb0*/  IADD3 R31, P1, PT, R3, R100, RZ ;  /* 0x00000064031f7210 */ /* 0x004fc80007f3e0ff */
[----:B------:R-:W-:Y:S02]  /*2bc0*/  LEA.HI.X.SX32 R42, R100, R75, 0x1, P1 ;  /* 0x0000004b642a7211 */ /* 0x000fe400008f0eff */
[----:B------:R-:W-:-:S04]  /*2bd0*/  LEA R50, P1, R31, UR6, 0x2 ;  /* 0x000000061f327c11 */ /* 0x000fc8000f8210ff */
[----:B------:R-:W-:Y:S02]  /*2be0*/  LEA.HI.X R51, R31, UR7, R42, 0x2, P1 ;  /* 0x000000071f337c11 */ /* 0x000fe400088f142a */
[----:B------:R-:W-:-:S04]  /*2bf0*/  IADD3 R31, P1, PT, R3, R102, RZ ;  /* 0x00000066031f7210 */ /* 0x000fc80007f3e0ff */
        /* <DEDUP_REMOVED lines=15> */
[----:B------:R-:W-:Y:S02]  /*2cf0*/  ISETP.GE.AND P1, PT, R33, UR5, PT ;  /* 0x0000000521007c0c */ /* 0x000fe4000bf26270 */
[C---:B------:R-:W-:Y:S02]  /*2d00*/  IADD3 R31, PT, PT, R0.reuse, 0x1, RZ ;  /* 0x00000001001f7810 */ /* 0x040fe40007ffe0ff */
[----:B------:R-:W-:-:S13]  /*2d10*/  ISETP.GE.OR P6, PT, R0, UR4, P1 ;  /* 0x0000000400007c0c */ /* 0x000fda0008fc6670 */
[----:B------:R0:W-:Y:S01]  /*2d20*/  @!P6 STG.E desc[UR12][R40.64+0x1c], R72 ;  /* 0x00001c482800e986 */ /* 0x0001e2000c10190c */
[----:B------:R-:W-:-:S04]  /*2d30*/  ISETP.GE.AND P6, PT, R3, UR5, PT ;  /* 0x0000000503007c0c */ /* 0x000fc8000bfc6270 */
[----:B------:R-:W-:Y:S02]  /*2d40*/  P2R R35, PR, RZ, 0x40 ;  /* 0x00000040ff237803 */ /* 0x000fe40000000000 */
[----:B------:R-:W-:-:S13]  /*2d50*/  ISETP.GE.OR P6, PT, R31, UR4, P6 ;  /* 0x000000041f007c0c */ /* 0x000fda000b7c6670 */
[----:B------:R-:W1:Y:S01]  /*2d60*/  @!P6 LDC.64 R74, c[0x0][0x3a0] ;  /* 0x0000e800ff4aeb82 */ /* 0x000e620000000a00 */
[----:B------:R-:W-:-:S04]  /*2d70*/  @!P6 IMAD.IADD R33, R3, 0x1, R78 ;  /* 0x000000010321e824 */ /* 0x000fc800078e024e */
[----:B-1----:R-:W-:-:S05]  /*2d80*/  @!P6 IMAD.WIDE R74, R33, 0x4, R74 ;  /* 0x00000004214ae825 */ /* 0x002fca00078e024a */
[----:B------:R-:W-:Y:S01]  /*2d90*/  @!P6 STG.E desc[UR12][R74.64], R70 ;  /* 0x000000464a00e986 */ /* 0x000fe2000c10190c */
[----:B------:R-:W-:-:S04]  /*2da0*/  ISETP.NE.AND P6, PT, R73, RZ, PT ;  /* 0x000000ff4900720c */ /* 0x000fc80003fc5270 */
[----:B------:R-:W-:-:S13]  /*2db0*/  ISETP.GE.OR P6, PT, R31, UR4, P6 ;  /* 0x000000041f007c0c */ /* 0x000fda000b7c6670 */
[----:B------:R-:W-:Y:S01]  /*2dc0*/  @!P6 STG.E desc[UR12][R54.64+0x4], R68 ;  /* 0x000004443600e986 */ /* 0x000fe2000c10190c */
        /* <DEDUP_REMOVED lines=10> */
[----:B------:R-:W-:Y:S02]  /*2e70*/  ISETP.GE.OR P6, PT, R31, UR4, P1 ;  /* 0x000000041f007c0c */ /* 0x000fe40008fc6670 */
[----:B------:R-:W-:-:S11]  /*2e80*/  IADD3 R31, PT, PT, R0, 0x2, RZ ;  /* 0x00000002001f7810 */ /* 0x000fd60007ffe0ff */
[----:B------:R-:W-:Y:S01]  /*2e90*/  @!P6 STG.E desc[UR12][R54.64+0x1c], R58 ;  /* 0x00001c3a3600e986 */ /* 0x000fe2000c10190c */
[----:B------:R-:W-:-:S04]  /*2ea0*/  ISETP.NE.AND P6, PT, R35, RZ, PT ;  /* 0x000000ff2300720c */ /* 0x000fc80003fc5270 */
[----:B------:R-:W-:-:S13]  /*2eb0*/  ISETP.GE.OR P6, PT, R31, UR4, P6 ;  /* 0x000000041f007c0c */ /* 0x000fda000b7c6670 */
[----:B0-----:R-:W0:Y:S01]  /*2ec0*/  @!P6 LDC.64 R40, c[0x0][0x3a0] ;  /* 0x0000e800ff28eb82 */ /* 0x001e220000000a00 */
[----:B------:R-:W-:-:S04]  /*2ed0*/  @!P6 IMAD.IADD R33, R3, 0x1, R98 ;  /* 0x000000010321e824 */ /* 0x000fc800078e0262 */
[----:B0-----:R-:W-:-:S05]  /*2ee0*/  @!P6 IMAD.WIDE R40, R33, 0x4, R40 ;  /* 0x000000042128e825 */ /* 0x001fca00078e0228 */
[----:B------:R-:W-:Y:S01]  /*2ef0*/  @!P6 STG.E desc[UR12][R40.64], R27 ;  /* 0x0000001b2800e986 */ /* 0x000fe2000c10190c */
[----:B------:R-:W-:-:S04]  /*2f00*/  ISETP.NE.AND P6, PT, R73, RZ, PT ;  /* 0x000000ff4900720c */ /* 0x000fc80003fc5270 */
[----:B------:R-:W-:-:S13]  /*2f10*/  ISETP.GE.OR P6, PT, R31, UR4, P6 ;  /* 0x000000041f007c0c */ /* 0x000fda000b7c6670 */
[----:B------:R-:W-:Y:S01]  /*2f20*/  @!P6 STG.E desc[UR12][R52.64+0x4], R25 ;  /* 0x000004193400e986 */ /* 0x000fe2000c10190c */
[----:B------:R-:W-:-:S13]  /*2f30*/  ISETP.GE.OR P6, PT, R31, UR4, P0 ;  /* 0x000000041f007c0c */ /* 0x000fda00087c6670 */
[----:B------:R0:W-:Y:S01]  /*2f40*/  @!P6 STG.E desc[UR12][R52.64+0x8], R23 ;  /* 0x000008173400e986 */ /* 0x0001e2000c10190c */
[----:B------:R-:W-:Y:S02]  /*2f50*/  ISETP.GE.OR P6, PT, R31, UR4, P5 ;  /* 0x000000041f007c0c */ /* 0x000fe4000afc6670 */
[----:B0-----:R-:W-:-:S11]  /*2f60*/  IADD3 R23, PT, PT, R0, 0x3, RZ ;  /* 0x0000000300177810 */ /* 0x001fd60007ffe0ff */
[----:B------:R-:W-:Y:S01]  /*2f70*/  @!P6 STG.E desc[UR12][R52.64+0xc], R21 ;  /* 0x00000c153400e986 */ /* 0x000fe2000c10190c */
[----:B------:R-:W-:-:S13]  /*2f80*/  ISETP.GE.OR P6, PT, R31, UR4, P4 ;  /* 0x000000041f007c0c */ /* 0x000fda000a7c6670 */
[----:B------:R-:W-:Y:S01]  /*2f90*/  @!P6 STG.E desc[UR12][R52.64+0x10], R19 ;  /* 0x000010133400e986 */ /* 0x000fe2000c10190c */
[----:B------:R-:W-:-:S13]  /*2fa0*/  ISETP.GE.OR P6, PT, R31, UR4, P3 ;  /* 0x000000041f007c0c */ /* 0x000fda0009fc6670 */
[----:B------:R-:W-:Y:S01]  /*2fb0*/  @!P6 STG.E desc[UR12][R52.64+0x14], R56 ;  /* 0x000014383400e986 */ /* 0x000fe2000c10190c */
[----:B------:R-:W-:-:S13]  /*2fc0*/  ISETP.GE.OR P6, PT, R31, UR4, P2 ;  /* 0x000000041f007c0c */ /* 0x000fda00097c6670 */
[----:B------:R0:W-:Y:S01]  /*2fd0*/  @!P6 STG.E desc[UR12][R52.64+0x18], R17 ;  /* 0x000018113400e986 */ /* 0x0001e2000c10190c */
[----:B------:R-:W-:Y:S02]  /*2fe0*/  ISETP.GE.OR P6, PT, R31, UR4, P1 ;  /* 0x000000041f007c0c */ /* 0x000fe40008fc6670 */
[----:B0-----:R-:W-:-:S11]  /*2ff0*/  IADD3 R17, PT, PT, R0, 0x4, RZ ;  /* 0x0000000400117810 */ /* 0x001fd60007ffe0ff */
[----:B------:R-:W-:Y:S01]  /*3000*/  @!P6 STG.E desc[UR12][R52.64+0x1c], R38 ;  /* 0x00001c263400e986 */ /* 0x000fe2000c10190c */
[----:B------:R-:W-:-:S04]  /*3010*/  ISETP.NE.AND P6, PT, R35, RZ, PT ;  /* 0x000000ff2300720c */ /* 0x000fc80003fc5270 */
[----:B------:R-:W-:-:S13]  /*3020*/  ISETP.GE.OR P6, PT, R23, UR4, P6 ;  /* 0x0000000417007c0c */ /* 0x000fda000b7c6670 */
[----:B------:R-:W0:Y:S01]  /*3030*/  @!P6 LDC.64 R40, c[0x0][0x3a0] ;  /* 0x0000e800ff28eb82 */ /* 0x000e220000000a00 */
[----:B------:R-:W-:-:S04]  /*3040*/  @!P6 IMAD.IADD R21, R3, 0x1, R100 ;  /* 0x000000010315e824 */ /* 0x000fc800078e0264 */
[----:B0-----:R-:W-:-:S05]  /*3050*/  @!P6 IMAD.WIDE R40, R21, 0x4, R40 ;  /* 0x000000041528e825 */ /* 0x001fca00078e0228 */
[----:B------:R-:W-:Y:S01]  /*3060*/  @!P6 STG.E desc[UR12][R40.64], R36 ;  /* 0x000000242800e986 */ /* 0x000fe2000c10190c */
[----:B------:R-:W-:-:S04]  /*3070*/  ISETP.NE.AND P6, PT, R73, RZ, PT ;  /* 0x000000ff4900720c */ /* 0x000fc80003fc5270 */
[----:B------:R-:W-:-:S13]  /*3080*/  ISETP.GE.OR P6, PT, R23, UR4, P6 ;  /* 0x0000000417007c0c */ /* 0x000fda000b7c6670 */
[----:B------:R-:W-:Y:S01]  /*3090*/  @!P6 STG.E desc[UR12][R50.64+0x4], R34 ;  /* 0x000004223200e986 */ /* 0x000fe2000c10190c */
[----:B------:R-:W-:-:S13]  /*30a0*/  ISETP.GE.OR P6, PT, R23, UR4, P0 ;  /* 0x0000000417007c0c */ /* 0x000fda00087c6670 */
[----:B------:R-:W-:Y:S01]  /*30b0*/  @!P6 STG.E desc[UR12][R50.64+0x8], R32 ;  /* 0x000008203200e986 */ /* 0x000fe2000c10190c */
[----:B------:R-:W-:-:S13]  /*30c0*/  ISETP.GE.OR P6, PT, R23, UR4, P5 ;  /* 0x0000000417007c0c */ /* 0x000fda000afc6670 */
[----:B------:R0:W-:Y:S01]  /*30d0*/  @!P6 STG.E desc[UR12][R50.64+0xc], R30 ;  /* 0x00000c1e3200e986 */ /* 0x0001e2000c10190c */
[----:B------:R-:W-:-:S13]  /*30e0*/  ISETP.GE.OR P6, PT, R23, UR4, P4 ;  /* 0x0000000417007c0c */ /* 0x000fda000a7c6670 */
[----:B------:R1:W-:Y:S01]  /*30f0*/  @!P6 STG.E desc[UR12][R50.64+0x10], R28 ;  /* 0x0000101c3200e986 */ /* 0x0003e2000c10190c */
[----:B------:R-:W-:-:S13]  /*3100*/  ISETP.GE.OR P6, PT, R23, UR4, P3 ;  /* 0x0000000417007c0c */ /* 0x000fda0009fc6670 */
[----:B------:R-:W-:Y:S01]  /*3110*/  @!P6 STG.E desc[UR12][R50.64+0x14], R26 ;  /* 0x0000141a3200e986 */ /* 0x000fe2000c10190c */
[----:B------:R-:W-:-:S13]  /*3120*/  ISETP.GE.OR P6, PT, R23, UR4, P2 ;  /* 0x0000000417007c0c */ /* 0x000fda00097c6670 */
[----:B------:R-:W-:Y:S01]  /*3130*/  @!P6 STG.E desc[UR12][R50.64+0x18], R15 ;  /* 0x0000180f3200e986 */ /* 0x000fe2000c10190c */
[----:B------:R-:W-:-:S13]  /*3140*/  ISETP.GE.OR P6, PT, R23, UR4, P1 ;  /* 0x0000000417007c0c */ /* 0x000fda0008fc6670 */
[----:B------:R-:W-:Y:S01]  /*3150*/  @!P6 STG.E desc[UR12][R50.64+0x1c], R24 ;  /* 0x00001c183200e986 */ /* 0x000fe2000c10190c */
[----:B------:R-:W-:-:S04]  /*3160*/  ISETP.NE.AND P6, PT, R35, RZ, PT ;  /* 0x000000ff2300720c */ /* 0x000fc80003fc5270 */
[----:B------:R-:W-:-:S13]  /*3170*/  ISETP.GE.OR P6, PT, R17, UR4, P6 ;  /* 0x0000000411007c0c */ /* 0x000fda000b7c6670 */
[----:B0-----:R-:W1:Y:S01]  /*3180*/  @!P6 LDC.64 R30, c[0x0][0x3a0] ;  /* 0x0000e800ff1eeb82 */ /* 0x001e620000000a00 */
[----:B------:R-:W-:-:S04]  /*3190*/  @!P6 IMAD.IADD R29, R3, 0x1, R102 ;  /* 0x00000001031de824 */ /* 0x000fc800078e0266 */
[----:B-1----:R-:W-:-:S05]  /*31a0*/  @!P6 IMAD.WIDE R28, R29, 0x4, R30 ;  /* 0x000000041d1ce825 */ /* 0x002fca00078e021e */
        /* <DEDUP_REMOVED lines=8> */
[----:B------:R0:W-:Y:S01]  /*3230*/  @!P6 STG.E desc[UR12][R44.64+0xc], R20 ;  /* 0x00000c142c00e986 */ /* 0x0001e2000c10190c */
        /* <DEDUP_REMOVED lines=22> */
[----:B------:R-:W-:Y:S02]  /*33a0*/  ISETP.GE.OR P6, PT, R11, UR4, P4 ;  /* 0x000000040b007c0c */ /* 0x000fe4000a7c6670 */
[----:B------:R-:W-:-:S11]  /*33b0*/  IADD3 R0, PT, PT, R0, 0x7, RZ ;  /* 0x0000000700007810 */ /* 0x000fd60007ffe0ff */
[----:B------:R1:W-:Y:S01]  /*33c0*/  @!P6 STG.E desc[UR12][R46.64+0x10], R6 ;  /* 0x000010062e00e986 */ /* 0x0003e2000c10190c */
[----:B------:R-:W-:-:S13]  /*33d0*/  ISETP.GE.OR P6, PT, R11, UR4, P3 ;  /* 0x000000040b007c0c */ /* 0x000fda0009fc6670 */
[----:B------:R-:W-:Y:S01]  /*33e0*/  @!P6 STG.E desc[UR12][R46.64+0x14], R4 ;  /* 0x000014042e00e986 */ /* 0x000fe2000c10190c */
[----:B------:R-:W-:-:S13]  /*33f0*/  ISETP.GE.OR P6, PT, R11, UR4, P2 ;  /* 0x000000040b007c0c */ /* 0x000fda00097c6670 */
[----:B------:R2:W-:Y:S01]  /*3400*/  @!P6 STG.E desc[UR12][R46.64+0x18], R5 ;  /* 0x000018052e00e986 */ /* 0x0005e2000c10190c */
[----:B------:R-:W-:-:S13]  /*3410*/  ISETP.GE.OR P6, PT, R11, UR4, P1 ;  /* 0x000000040b007c0c */ /* 0x000fda0008fc6670 */
[----:B------:R3:W-:Y:S01]  /*3420*/  @!P6 STG.E desc[UR12][R46.64+0x1c], R2 ;  /* 0x00001c022e00e986 */ /* 0x0007e2000c10190c */
[----:B------:R-:W-:-:S04]  /*3430*/  ISETP.NE.AND P6, PT, R35, RZ, PT ;  /* 0x000000ff2300720c */ /* 0x000fc80003fc5270 */
[----:B------:R-:W-:-:S13]  /*3440*/  ISETP.GE.OR P6, PT, R10, UR4, P6 ;  /* 0x000000040a007c0c */ /* 0x000fda000b7c6670 */
[----:B0-----:R-:W1:Y:S01]  /*3450*/  @!P6 LDC.64 R8, c[0x0][0x3a0] ;  /* 0x0000e800ff08eb82 */ /* 0x001e620000000a00 */
[----:B------:R-:W-:-:S04]  /*3460*/  @!P6 IMAD.IADD R7, R3, 0x1, R106 ;  /* 0x000000010307e824 */ /* 0x000fc800078e026a */
[----:B-1----:R-:W-:-:S05]  /*3470*/  @!P6 IMAD.WIDE R6, R7, 0x4, R8 ;  /* 0x000000040706e825 */ /* 0x002fca00078e0208 */
        /* <DEDUP_REMOVED lines=22> */
[----:B------:R-:W-:-:S04]  /*35e0*/  ISETP.NE.AND P6, PT, R35, RZ, PT ;  /* 0x000000ff2300720c */ /* 0x000fc80003fc5270 */
[----:B------:R-:W-:-:S13]  /*35f0*/  ISETP.GE.OR P6, PT, R0, UR4, P6 ;  /* 0x0000000400007c0c */ /* 0x000fda000b7c6670 */
[----:B--2---:R-:W3:Y:S01]  /*3600*/  @!P6 LDC.64 R4, c[0x0][0x3a0] ;  /* 0x0000e800ff04eb82 */ /* 0x004ee20000000a00 */
[----:B------:R-:W-:-:S04]  /*3610*/  @!P6 IMAD.IADD R3, R3, 0x1, R76 ;  /* 0x000000010303e824 */ /* 0x000fc800078e024c */
[----:B---3--:R-:W-:-:S05]  /*3620*/  @!P6 IMAD.WIDE R2, R3, 0x4, R4 ;  /* 0x000000040302e825 */ /* 0x008fca00078e0204 */
[----:B------:R0:W-:Y:S01]  /*3630*/  @!P6 STG.E desc[UR12][R2.64], R84 ;  /* 0x000000540200e986 */ /* 0x0001e2000c10190c */
[----:B------:R-:W-:-:S03]  /*3640*/  ISETP.NE.AND P6, PT, R73, RZ, PT ;  /* 0x000000ff4900720c */ /* 0x000fc60003fc5270 */
        /* <DEDUP_REMOVED lines=10> */
        .weak           $__internal_1_$__cuda_sm20_div_u16
        .type           $__internal_1_$__cuda_sm20_div_u16,@function
        .size           $__internal_1_$__cuda_sm20_div_u16,(.L_x_52 - $__internal_1_$__cuda_sm20_div_u16)
$__internal_1_$__cuda_sm20_div_u16:
[----:B------:R-:W0:Y:S01]  /*36f0*/  I2F.U16 R2, R46 ;  /* 0x0000002e00027306 */ /* 0x000e220000101000 */
[----:B------:R-:W-:Y:S01]  /*3700*/  HFMA2 R40, -RZ, RZ, 15, 0 ;  /* 0x4b800000ff287431 */ /* 0x000fe200000001ff */
[C---:B0-----:R-:W-:Y:S02]  /*3710*/  FSETP.GEU.AND P1, PT, |R2|.reuse, 1.175494350822287508e-38, PT ;  /* 0x008000000200780b */ /* 0x041fe40003f2e200 */
[----:B------:R-:W-:Y:S02]  /*3720*/  FSETP.GT.AND P0, PT, |R2|, 8.50705917302346158658e+37, PT ;  /* 0x7e8000000200780b */ /* 0x000fe40003f04200 */
[----:B------:R-:W-:-:S04]  /*3730*/  FSEL R40, R40, 1, !P1 ;  /* 0x3f80000028287808 */ /* 0x000fc80004800000 */
[----:B------:R-:W-:Y:S02]  /*3740*/  FSEL R41, R40, 0.25, !P0 ;  /* 0x3e80000028297808 */ /* 0x000fe40004000000 */
[----:B------:R-:W-:-:S03]  /*3750*/  ISETP.NE.U32.AND P0, PT, R46, RZ, PT ;  /* 0x000000ff2e00720c */ /* 0x000fc60003f05070 */
[----:B------:R-:W-:Y:S02]  /*3760*/  FMUL R43, R2, R41 ;  /* 0x00000029022b7220 */ /* 0x000fe40000400000 */
[----:B------:R-:W-:Y:S08]  /*3770*/  I2F.U16.RZ R2, R44 ;  /* 0x0000002c00027306 */ /* 0x000ff0000010d000 */
[----:B------:R-:W0:Y:S02]  /*3780*/  MUFU.RCP R40, R43 ;  /* 0x0000002b00287308 */ /* 0x000e240000001000 */
[----:B0-----:R-:W-:-:S04]  /*3790*/  FMUL R40, R41, R40 ;  /* 0x0000002829287220 */ /* 0x001fc80000400000 */
[----:B------:R-:W-:Y:S02]  /*37a0*/  VIADD R41, R40, 0x2 ;  /* 0x0000000228297836 */ /* 0x000fe40000000000 */
[----:B------:R-:W-:Y:S02]  /*37b0*/  IMAD.MOV.U32 R40, RZ, RZ, R47 ;  /* 0x000000ffff287224 */ /* 0x000fe400078e002f */
[----:B------:R-:W-:Y:S01]  /*37c0*/  FMUL.RZ R2, R2, R41 ;  /* 0x0000002902027220 */ /* 0x000fe2000040c000 */
[----:B------:R-:W-:-:S05]  /*37d0*/  HFMA2 R41, -RZ, RZ, 0, 0 ;  /* 0x00000000ff297431 */ /* 0x000fca00000001ff */
[----:B------:R-:W0:Y:S02]  /*37e0*/  F2I.U32.TRUNC.NTZ R2, R2 ;  /* 0x0000000200027305 */ /* 0x000e24000020f000 */
[----:B0-----:R-:W-:Y:S02]  /*37f0*/  LOP3.LUT R93, R2, 0xffff, RZ, 0xc0, !PT ;  /* 0x0000ffff025d7812 */ /* 0x001fe400078ec0ff */
[----:B------:R-:W-:Y:S01]  /*3800*/  @!P0 MOV R93, 0xffffffff ;  /* 0xffffffff005d8802 */ /* 0x000fe20000000f00 */
[----:B------:R-:W-:Y:S06]  /*3810*/  RET.REL.NODEC R40 `(_ZN22matmul_improved_reduce15matmul_improvedEiiiPKfS1_Pf) ;  /* 0xffffffc428f87950 */ /* 0x000fec0003c3ffff */
.L_x_34:
        /* <DEDUP_REMOVED lines=14> */
.L_x_52:


//--------------------- .text._ZN15matmul_improved15matmul_improvedEiiiPKfS1_Pf --------------------------
	.section	.text._ZN15matmul_improved15matmul_improvedEiiiPKfS1_Pf,"ax",@progbits
	.align	128
        .global         _ZN15matmul_improved15matmul_improvedEiiiPKfS1_Pf
        .type           _ZN15matmul_improved15matmul_improvedEiiiPKfS1_Pf,@function
        .size           _ZN15matmul_improved15matmul_improvedEiiiPKfS1_Pf,(.L_x_53 - _ZN15matmul_improved15matmul_improvedEiiiPKfS1_Pf)
        .other          _ZN15matmul_improved15matmul_improvedEiiiPKfS1_Pf,@"STO_CUDA_ENTRY STV_DEFAULT"
_ZN15matmul_improved15matmul_improvedEiiiPKfS1_Pf:
.text._ZN15matmul_improved15matmul_improvedEiiiPKfS1_Pf:
        /* <DEDUP_REMOVED lines=71> */
[----:B0-----:R-:W-:Y:S05]  /*0470*/  CALL.REL.NOINC `($__internal_2_$__cuda_sm20_div_u16) ;  /* 0x00000030009c7944 */ /* 0x001fea0003c00000 */
        /* <DEDUP_REMOVED lines=10> */
[----:B------:R-:W-:Y:S05]  /*0520*/  CALL.REL.NOINC `($__internal_2_$__cuda_sm20_div_u16) ;  /* 0x0000003000707944 */ /* 0x000fea0003c00000 */
        /* <DEDUP_REMOVED lines=35> */
.L_x_49:
        /* <DEDUP_REMOVED lines=21> */
.L_x_39:
        /* <DEDUP_REMOVED lines=87> */
.L_x_38:
        /* <DEDUP_REMOVED lines=47> */
.L_x_40:
[----:B------:R-:W-:-:S13]  /*1110*/  ISETP.NE.OR P0, PT, R52, RZ, P0 ;  /* 0x000000ff3400720c */ /* 0x000fda0000705670 */
[----:B------:R-:W-:Y:S05]  /*1120*/  @!P0 BRA `(.L_x_36) ;  /* 0x0000000000608947 */ /* 0x000fea0003800000 */
.L_x_37:
        /* <DEDUP_REMOVED lines=24> */
.L_x_36:
        /* <DEDUP_REMOVED lines=26> */
.L_x_41:
        /* <DEDUP_REMOVED lines=14> */
.L_x_45:
        /* <DEDUP_REMOVED lines=107> */
.L_x_44:
        /* <DEDUP_REMOVED lines=58> */
.L_x_46:
[----:B------:R-:W-:-:S13]  /*1f80*/  ISETP.NE.OR P0, PT, R108, UR5, P0 ;  /* 0x000000056c007c0c */ /* 0x000fda0008705670 */
[----:B------:R-:W-:Y:S05]  /*1f90*/  @!P0 BRA `(.L_x_42) ;  /* 0x0000000000748947 */ /* 0x000fea0003800000 */
.L_x_43:
        /* <DEDUP_REMOVED lines=29> */
.L_x_42:
        /* <DEDUP_REMOVED lines=25> */
.L_x_47:
[----:B------:R-:W-:Y:S06]  /*2300*/  BAR.SYNC.DEFER_BLOCKING 0x0 ;  /* 0x0000000000007b1d */ /* 0x000fec0000010000 */
[----:B------:R-:W-:-:S05]  /*2310*/  UMOV UR5, URZ ;  /* 0x000000ff00057c82 */ /* 0x000fca0008000000 */
.L_x_48:
        /* <DEDUP_REMOVED lines=80> */
.L_x_35:
        /* <DEDUP_REMOVED lines=237> */
        .weak           $__internal_2_$__cuda_sm20_div_u16
        .type           $__internal_2_$__cuda_sm20_div_u16,@function
        .size           $__internal_2_$__cuda_sm20_div_u16,(.L_x_53 - $__internal_2_$__cuda_sm20_div_u16)
$__internal_2_$__cuda_sm20_div_u16:
        /* <DEDUP_REMOVED lines=18> */
[----:B------:R-:W-:Y:S06]  /*3810*/  RET.REL.NODEC R40 `(_ZN15matmul_improved15matmul_improvedEiiiPKfS1_Pf) ;  /* 0xffffffc428f87950 */ /* 0x000fec0003c3ffff */
.L_x_50:
        /* <DEDUP_REMOVED lines=14> */
.L_x_53:


//--------------------- .nv.shared._ZN22matmul_improved_reduce6reduceEiiiPfS0_ --------------------------
	.section	.nv.shared._ZN22matmul_improved_reduce6reduceEiiiPfS0_,"aw",@nobits
	.sectionflags	@""
	.align	16
	.zero		1024


//--------------------- .nv.shared.reserved.0     --------------------------
	.section	.nv.shared.reserved.0,"aw",@nobits
	.weak		__nv_reservedSMEM_offset_0_alias
	.size		__nv_reservedSMEM_offset_0_alias, 0, 64
	.other		__nv_reservedSMEM_offset_0_alias,@"STO_CUDA_RESERVED_SHARED STV_DEFAULT"
__nv_reservedSMEM_offset_0_alias:
	.zero		0
	.zero		64


//--------------------- .nv.shared._ZN22matmul_improved_reduce27matmul_improved_partial_sumEiiiPKfS1_Pf --------------------------
	.section	.nv.shared._ZN22matmul_improved_reduce27matmul_improved_partial_sumEiiiPKfS1_Pf,"aw",@nobits
	.sectionflags	@""
	.align	16
	.zero		1024


//--------------------- .nv.shared._ZN22matmul_improved_reduce15matmul_improvedEiiiPKfS1_Pf --------------------------
	.section	.nv.shared._ZN22matmul_improved_reduce15matmul_improvedEiiiPKfS1_Pf,"aw",@nobits
	.sectionflags	@""
	.align	16
	.zero		1024


//--------------------- .nv.shared._ZN15matmul_improved15matmul_improvedEiiiPKfS1_Pf --------------------------
	.section	.nv.shared._ZN15matmul_improved15matmul_improvedEiiiPKfS1_Pf,"aw",@nobits
	.sectionflags	@""
	.align	16
	.zero		1024


//--------------------- .nv.constant0._ZN22matmul_improved_reduce6reduceEiiiPfS0_ --------------------------
	.section	.nv.constant0._ZN22matmul_improved_reduce6reduceEiiiPfS0_,"a",@progbits
	.sectionflags	@""
	.align	4
.nv.constant0._ZN22matmul_improved_reduce6reduceEiiiPfS0_:
	.zero		928


//--------------------- .nv.constant0._ZN22matmul_improved_reduce27matmul_improved_partial_sumEiiiPKfS1_Pf --------------------------
	.section	.nv.constant0._ZN22matmul_improved_reduce27matmul_improved_partial_sumEiiiPKfS1_Pf,"a",@progbits
	.sectionflags	@""
	.align	4
.nv.constant0._ZN22matmul_improved_reduce27matmul_improved_partial_sumEiiiPKfS1_Pf:
	.zero		936


//--------------------- .nv.constant0._ZN22matmul_improved_reduce15matmul_improvedEiiiPKfS1_Pf --------------------------
	.section	.nv.constant0._ZN22matmul_improved_reduce15matmul_improvedEiiiPKfS1_Pf,"a",@progbits
	.sectionflags	@""
	.align	4
.nv.constant0._ZN22matmul_improved_reduce15matmul_improvedEiiiPKfS1_Pf:
	.zero		936


//--------------------- .nv.constant0._ZN15matmul_improved15matmul_improvedEiiiPKfS1_Pf --------------------------
	.section	.nv.constant0._ZN15matmul_improved15matmul_improvedEiiiPKfS1_Pf,"a",@progbits
	.sectionflags	@""
	.align	4
.nv.constant0._ZN15matmul_improved15matmul_improvedEiiiPKfS1_Pf:
	.zero		936


//--------------------- SYMBOLS --------------------------

	.type		.nv.reservedSmem.offset0,@object
	.size		.nv.reservedSmem.offset0,0x4
	.type		.nv.reservedSmem.cap,@object
	.size		.nv.reservedSmem.cap,0x4
